	.target	sm_90a

	.elftype	@"ET_EXEC"


//--------------------- .note.nv.tkinfo           --------------------------
	.section	.note.nv.tkinfo,"",@"SHT_NOTE"
	.sectionflags	@"SHF_NOTE_NV_TKINFO"
	.tkinfo
        /*0018*/ 	.word	0x00000002
        /*0030*/ 	.string	""
        /*0030*/ 	.string	"ptxas"
        /*0030*/ 	.string	"Cuda compilation tools, release 13.0, V13.0.88"
        /*0030*/ 	.string	"Build cuda_13.0.r13.0/compiler.36424714_0"
        /*0030*/ 	.string	"-v  -suppress-debug-info  -lineinfo  -arch sm_90a "



//--------------------- .note.nv.cuinfo           --------------------------
	.section	.note.nv.cuinfo,"",@"SHT_NOTE"
	.sectionflags	@"SHF_NOTE_NV_CUINFO"
        /*0018*/ 	.short	0x0002
        /*001a*/ 	.short	0x005a
        /*001c*/ 	.short	0x0082
	.zero		2


//--------------------- .nv.info                  --------------------------
	.section	.nv.info,"",@"SHT_CUDA_INFO"
	.align	4


	//----- nvinfo : EIATTR_REGCOUNT
	.align		4
        /*0000*/ 	.byte	0x04, 0x2f
        /*0002*/ 	.short	(.L_1 - .L_0)
	.align		4
.L_0:
        /*0004*/ 	.word	index@(gluon_wgmma)
        /*0008*/ 	.word	0x0000003a


	//----- nvinfo : EIATTR_FRAME_SIZE
	.align		4
.L_1:
        /*000c*/ 	.byte	0x04, 0x11
        /*000e*/ 	.short	(.L_3 - .L_2)
	.align		4
.L_2:
        /*0010*/ 	.word	index@(gluon_wgmma)
        /*0014*/ 	.word	0x00000000


	//----- nvinfo : EIATTR_MIN_STACK_SIZE
	.align		4
.L_3:
        /*0018*/ 	.byte	0x04, 0x12
        /*001a*/ 	.short	(.L_5 - .L_4)
	.align		4
.L_4:
        /*001c*/ 	.word	index@(gluon_wgmma)
        /*0020*/ 	.word	0x00000000
.L_5:


//--------------------- .nv.compat                --------------------------
	.section	.nv.compat,"",@"SHT_CUDA_COMPAT_INFO"
	.align	4
        /*0000*/ 	.byte	0x02, 0x09, 0x01, 0x00, 0x02, 0x02, 0x04, 0x00, 0x02, 0x05, 0x05, 0x00, 0x03, 0x07, 0x01, 0x01
        /*0010*/ 	.byte	0x02, 0x03, 0x03, 0x00, 0x02, 0x06, 0x01, 0x00, 0x04, 0x0b, 0x08, 0x00, 0x00, 0x00, 0x00, 0x00
        /*0020*/ 	.byte	0x00, 0x00, 0x00, 0x00


//--------------------- .nv.info.gluon_wgmma      --------------------------
	.section	.nv.info.gluon_wgmma,"",@"SHT_CUDA_INFO"
	.sectionflags	@""
	.align	4


	//----- nvinfo : EIATTR_CUDA_API_VERSION
	.align		4
        /*0000*/ 	.byte	0x04, 0x37
        /*0002*/ 	.short	(.L_7 - .L_6)
.L_6:
        /*0004*/ 	.word	0x00000082


	//----- nvinfo : EIATTR_KPARAM_INFO
	.align		4
.L_7:
        /*0008*/ 	.byte	0x04, 0x17
        /*000a*/ 	.short	(.L_9 - .L_8)
.L_8:
        /*000c*/ 	.word	0x00000000
        /*0010*/ 	.short	0x000a
        /*0012*/ 	.short	0x0048
        /*0014*/ 	.byte	0x00, 0xf4, 0x21, 0x00


	//----- nvinfo : EIATTR_KPARAM_INFO
	.align		4
.L_9:
        /*0018*/ 	.byte	0x04, 0x17
        /*001a*/ 	.short	(.L_11 - .L_10)
.L_10:
        /*001c*/ 	.word	0x00000000
        /*0020*/ 	.short	0x0009
        /*0022*/ 	.short	0x0040
        /*0024*/ 	.byte	0x00, 0xf4, 0x21, 0x00


	//----- nvinfo : EIATTR_KPARAM_INFO
	.align		4
.L_11:
        /*0028*/ 	.byte	0x04, 0x17
        /*002a*/ 	.short	(.L_13 - .L_12)
.L_12:
        /*002c*/ 	.word	0x00000000
        /*0030*/ 	.short	0x0008
        /*0032*/ 	.short	0x0038
        /*0034*/ 	.byte	0x00, 0xf0, 0x21, 0x00


	//----- nvinfo : EIATTR_KPARAM_INFO
	.align		4
.L_13:
        /*0038*/ 	.byte	0x04, 0x17
        /*003a*/ 	.short	(.L_15 - .L_14)
.L_14:
        /*003c*/ 	.word	0x00000000
        /*0040*/ 	.short	0x0007
        /*0042*/ 	.short	0x0030
        /*0044*/ 	.byte	0x00, 0xf0, 0x21, 0x00


	//----- nvinfo : EIATTR_KPARAM_INFO
	.align		4
.L_15:
        /*0048*/ 	.byte	0x04, 0x17
        /*004a*/ 	.short	(.L_17 - .L_16)
.L_16:
        /*004c*/ 	.word	0x00000000
        /*0050*/ 	.short	0x0006
        /*0052*/ 	.short	0x0028
        /*0054*/ 	.byte	0x00, 0xf0, 0x21, 0x00


	//----- nvinfo : EIATTR_KPARAM_INFO
	.align		4
.L_17:
        /*0058*/ 	.byte	0x04, 0x17
        /*005a*/ 	.short	(.L_19 - .L_18)
.L_18:
        /*005c*/ 	.word	0x00000000
        /*0060*/ 	.short	0x0005
        /*0062*/ 	.short	0x0020
        /*0064*/ 	.byte	0x00, 0xf0, 0x11, 0x00


	//----- nvinfo : EIATTR_KPARAM_INFO
	.align		4
.L_19:
        /*0068*/ 	.byte	0x04, 0x17
        /*006a*/ 	.short	(.L_21 - .L_20)
.L_20:
        /*006c*/ 	.word	0x00000000
        /*0070*/ 	.short	0x0004
        /*0072*/ 	.short	0x001c
        /*0074*/ 	.byte	0x00, 0xf0, 0x11, 0x00


	//----- nvinfo : EIATTR_KPARAM_INFO
	.align		4
.L_21:
        /*0078*/ 	.byte	0x04, 0x17
        /*007a*/ 	.short	(.L_23 - .L_22)
.L_22:
        /*007c*/ 	.word	0x00000000
        /*0080*/ 	.short	0x0003
        /*0082*/ 	.short	0x0018
        /*0084*/ 	.byte	0x00, 0xf0, 0x11, 0x00


	//----- nvinfo : EIATTR_KPARAM_INFO
	.align		4
.L_23:
        /*0088*/ 	.byte	0x04, 0x17
        /*008a*/ 	.short	(.L_25 - .L_24)
.L_24:
        /*008c*/ 	.word	0x00000000
        /*0090*/ 	.short	0x0002
        /*0092*/ 	.short	0x0010
        /*0094*/ 	.byte	0x00, 0xf4, 0x21, 0x00


	//----- nvinfo : EIATTR_KPARAM_INFO
	.align		4
.L_25:
        /*0098*/ 	.byte	0x04, 0x17
        /*009a*/ 	.short	(.L_27 - .L_26)
.L_26:
        /*009c*/ 	.word	0x00000000
        /*00a0*/ 	.short	0x0001
        /*00a2*/ 	.short	0x0008
        /*00a4*/ 	.byte	0x00, 0xf4, 0x21, 0x00


	//----- nvinfo : EIATTR_KPARAM_INFO
	.align		4
.L_27:
        /*00a8*/ 	.byte	0x04, 0x17
        /*00aa*/ 	.short	(.L_29 - .L_28)
.L_28:
        /*00ac*/ 	.word	0x00000000
        /*00b0*/ 	.short	0x0000
        /*00b2*/ 	.short	0x0000
        /*00b4*/ 	.byte	0x00, 0xf4, 0x21, 0x00


	//----- nvinfo : EIATTR_SPARSE_MMA_MASK
	.align		4
.L_29:
        /*00b8*/ 	.byte	0x03, 0x50
        /*00ba*/ 	.short	0x0000


	//----- nvinfo : EIATTR_MAXREG_COUNT
	.align		4
        /*00bc*/ 	.byte	0x03, 0x1b
        /*00be*/ 	.short	0x00ff


	//----- nvinfo : EIATTR_NUM_BARRIERS
	.align		4
        /*00c0*/ 	.byte	0x02, 0x4c
        /*00c2*/ 	.byte	0x01
	.zero		1


	//----- nvinfo : EIATTR_MERCURY_ISA_VERSION
	.align		4
        /*00c4*/ 	.byte	0x03, 0x5f
        /*00c6*/ 	.short	0x0101


	//----- nvinfo : EIATTR_INT_WARP_WIDE_INSTR_OFFSETS
	.align		4
        /*00c8*/ 	.byte	0x04, 0x31
        /*00ca*/ 	.short	(.L_31 - .L_30)


	//   ....[0]....
.L_30:
        /*00cc*/ 	.word	0x00001300


	//   ....[1]....
        /*00d0*/ 	.word	0x00001320


	//   ....[2]....
        /*00d4*/ 	.word	0x00001330


	//   ....[3]....
        /*00d8*/ 	.word	0x00001410


	//   ....[4]....
        /*00dc*/ 	.word	0x00001710


	//   ....[5]....
        /*00e0*/ 	.word	0x00001720


	//   ....[6]....
        /*00e4*/ 	.word	0x000017c0


	//   ....[7]....
        /*00e8*/ 	.word	0x000017d0


	//   ....[8]....
        /*00ec*/ 	.word	0x00001e10


	//   ....[9]....
        /*00f0*/ 	.word	0x00001e20


	//----- nvinfo : EIATTR_COOP_GROUP_MASK_REGIDS
	.align		4
.L_31:
        /*00f4*/ 	.byte	0x04, 0x29
        /*00f6*/ 	.short	(.L_33 - .L_32)


	//   ....[0]....
.L_32:
        /*00f8*/ 	.word	0xffffffff


	//   ....[1]....
        /*00fc*/ 	.word	0xffffffff


	//   ....[2]....
        /*0100*/ 	.word	0xffffffff


	//----- nvinfo : EIATTR_COOP_GROUP_INSTR_OFFSETS
	.align		4
.L_33:
        /*0104*/ 	.byte	0x04, 0x28
        /*0106*/ 	.short	(.L_35 - .L_34)


	//   ....[0]....
.L_34:
        /*0108*/ 	.word	0x00000150


	//   ....[1]....
        /*010c*/ 	.word	0x00000720


	//   ....[2]....
        /*0110*/ 	.word	0x00000cd0


	//----- nvinfo : EIATTR_MBARRIER_INSTR_OFFSETS
	.align		4
.L_35:
        /*0114*/ 	.byte	0x04, 0x39
        /*0116*/ 	.short	(.L_37 - .L_36)


	//   ....[0]....
.L_36:
        /*0118*/ 	.word	0x00001490
        /*011c*/ 	.word	0x000000ff
        /*0120*/ 	.word	0x00024000
        /*0124*/ 	.short	0x0100
        /*0126*/ 	.byte	0x07
	.zero		1


	//   ....[1]....
        /*0128*/ 	.word	0x000014f0
        /*012c*/ 	.word	0x000000ff
        /*0130*/ 	.word	0x00024008
        /*0134*/ 	.short	0x0100
        /*0136*/ 	.byte	0x07
	.zero		1


	//   ....[2]....
        /*0138*/ 	.word	0x00001510
        /*013c*/ 	.word	0x000000ff
        /*0140*/ 	.word	0x00024010
        /*0144*/ 	.short	0x0100
        /*0146*/ 	.byte	0x07
	.zero		1


	//   ....[3]....
        /*0148*/ 	.word	0x00001870
        /*014c*/ 	.word	0x000000ff
        /*0150*/ 	.word	0x00024000
        /*0154*/ 	.short	0x010a
        /*0156*/ 	.byte	0x1d
	.zero		1


	//   ....[4]....
        /*0158*/ 	.word	0x00001cb0
        /*015c*/ 	.word	0x000000ff
        /*0160*/ 	.word	0x00024000
        /*0164*/ 	.short	0x0108
        /*0166*/ 	.byte	0x07
	.zero		1


	//   ....[5]....
        /*0168*/ 	.word	0x00001dd0
        /*016c*/ 	.word	0x000000ff
        /*0170*/ 	.word	0x00024008
        /*0174*/ 	.short	0x0108
        /*0176*/ 	.byte	0x07
	.zero		1


	//   ....[6]....
        /*0178*/ 	.word	0x00001e50
        /*017c*/ 	.word	0x000000ff
        /*0180*/ 	.word	0x00024010
        /*0184*/ 	.short	0x0108
        /*0186*/ 	.byte	0x07
	.zero		1


	//   ....[7]....
        /*0188*/ 	.word	0x00001f20
        /*018c*/ 	.word	0x000000ff
        /*0190*/ 	.word	0x00024000
        /*0194*/ 	.short	0x010a
        /*0196*/ 	.byte	0x1d
	.zero		1


	//----- nvinfo : EIATTR_NUM_MBARRIERS
	.align		4
.L_37:
        /*0198*/ 	.byte	0x03, 0x38
        /*019a*/ 	.short	0x0003


	//----- nvinfo : EIATTR_EXIT_INSTR_OFFSETS
	.align		4
        /*019c*/ 	.byte	0x04, 0x1c
        /*019e*/ 	.short	(.L_39 - .L_38)


	//   ....[0]....
.L_38:
        /*01a0*/ 	.word	0x00001f10


	//----- nvinfo : EIATTR_REQNTID
	.align		4
.L_39:
        /*01a4*/ 	.byte	0x04, 0x10
        /*01a6*/ 	.short	(.L_41 - .L_40)
.L_40:
        /*01a8*/ 	.word	0x00000100
        /*01ac*/ 	.word	0x00000001
        /*01b0*/ 	.word	0x00000001


	//----- nvinfo : EIATTR_CRS_STACK_SIZE
	.align		4
.L_41:
        /*01b4*/ 	.byte	0x04, 0x1e
        /*01b6*/ 	.short	(.L_43 - .L_42)
.L_42:
        /*01b8*/ 	.word	0x00000000


	//----- nvinfo : EIATTR_CBANK_PARAM_SIZE
	.align		4
.L_43:
        /*01bc*/ 	.byte	0x03, 0x19
        /*01be*/ 	.short	0x0050


	//----- nvinfo : EIATTR_PARAM_CBANK
	.align		4
        /*01c0*/ 	.byte	0x04, 0x0a
        /*01c2*/ 	.short	(.L_45 - .L_44)
	.align		4
.L_44:
        /*01c4*/ 	.word	index@(.nv.constant0.gluon_wgmma)
        /*01c8*/ 	.short	0x0210
        /*01ca*/ 	.short	0x0050


	//----- nvinfo : EIATTR_SW_WAR
	.align		4
.L_45:
        /*01cc*/ 	.byte	0x04, 0x36
        /*01ce*/ 	.short	(.L_47 - .L_46)
.L_46:
        /*01d0*/ 	.word	0x00000008
.L_47:


//--------------------- .nv.callgraph             --------------------------
	.section	.nv.callgraph,"",@"SHT_CUDA_CALLGRAPH"
	.align	4
	.sectionentsize	8
	.align		4
        /*0000*/ 	.word	0x00000000
	.align		4
        /*0004*/ 	.word	0xffffffff
	.align		4
        /*0008*/ 	.word	0x00000000
	.align		4
        /*000c*/ 	.word	0xfffffffe
	.align		4
        /*0010*/ 	.word	0x00000000
	.align		4
        /*0014*/ 	.word	0xfffffffd
	.align		4
        /*0018*/ 	.word	0x00000000
	.align		4
        /*001c*/ 	.word	0xfffffffc


//--------------------- .text.gluon_wgmma         --------------------------
	.section	.text.gluon_wgmma,"ax",@progbits
	.align	128
        .global         gluon_wgmma
        .type           gluon_wgmma,@function
        .size           gluon_wgmma,(.L_x_52 - gluon_wgmma)
        .other          gluon_wgmma,@"STO_CUDA_ENTRY STV_DEFAULT"
gluon_wgmma:
.text.gluon_wgmma:
[----:B------:R-:W-:Y:S01]  /*0000*/  LDC R1, c[0x0][0x28] ;  /* 0x00000a00ff017b82 */ /* 0x000fe20000000800 */
[----:B------:R-:W1:Y:S07]  /*0010*/  S2R R0, SR_TID.X ;  /* 0x0000000000007919 */ /* 0x000e6e0000002100 */
[----:B------:R-:W2:Y:S01]  /*0020*/  S2UR UR4, SR_CgaCtaId ;  /* 0x00000000000479c3 */ /* 0x000ea20000008800 */
[----:B------:R-:W-:Y:S01]  /*0030*/  UMOV UR7, 0x400 ;  /* 0x0000040000077882 */ /* 0x000fe20000000000 */
[----:B------:R-:W-:Y:S01]  /*0040*/  ULDC UR6, c[0x0][0xc] ;  /* 0x0000030000067ab9 */ /* 0x000fe20000000800 */
[----:B------:R-:W-:Y:S01]  /*0050*/  ULDC.64 UR16, c[0x0][0x250] ;  /* 0x0000940000107ab9 */ /* 0x000fe20000000a00 */
[----:B------:R-:W-:Y:S04]  /*0060*/  BSSY B0, `(.L_x_0) ;  /* 0x000001e000007945 */ /* 0x000fe80003800000 */
[----:B------:R-:W3:Y:S08]  /*0070*/  LDC R2, c[0x0][0x228] ;  /* 0x00008a00ff027b82 */ /* 0x000ef00000000800 */
[----:B------:R-:W4:Y:S08]  /*0080*/  LDC R10, c[0x0][0x230] ;  /* 0x00008c00ff0a7b82 */ /* 0x000f300000000800 */
[----:B------:R-:W-:Y:S01]  /*0090*/  S2UR UR32, SR_CTAID.Y ;  /* 0x00000000002079c3 */ /* 0x000fe20000002600 */
[----:B--2---:R-:W-:-:S03]  /*00a0*/  ULEA UR7, UR4, UR7, 0x18 ;  /* 0x0000000704077291 */ /* 0x004fc6000f8ec03f */
[----:B------:R-:W-:Y:S01]  /*00b0*/  ULDC UR4, c[0x0][0x10] ;  /* 0x0000040000047ab9 */ /* 0x000fe20000000800 */
[----:B-1----:R-:W-:-:S03]  /*00c0*/  LOP3.LUT R6, R0, 0xff, RZ, 0xc0, !PT ;  /* 0x000000ff00067812 */ /* 0x002fc600078ec0ff */
[----:B------:R-:W1:Y:S01]  /*00d0*/  S2UR UR5, SR_CTAID.Z ;  /* 0x00000000000579c3 */ /* 0x000e620000002700 */
[----:B---3--:R-:W-:Y:S01]  /*00e0*/  VIADD R2, R2, 0xffffffff ;  /* 0xffffffff02027836 */ /* 0x008fe20000000000 */
[C---:B------:R-:W-:Y:S02]  /*00f0*/  ISETP.GE.U32.AND P0, PT, R6.reuse, 0x20, PT ;  /* 0x000000200600780c */ /* 0x040fe40003f06070 */
[C---:B------:R-:W-:Y:S02]  /*0100*/  ISETP.NE.U32.AND P2, PT, R6.reuse, RZ, PT ;  /* 0x000000ff0600720c */ /* 0x040fe40003f45070 */
[----:B------:R-:W-:Y:S02]  /*0110*/  LEA R14, R6, UR7, 0x2 ;  /* 0x00000007060e7c11 */ /* 0x000fe4000f8e10ff */
[----:B------:R-:W2:Y:S01]  /*0120*/  S2UR UR33, SR_CTAID.X ;  /* 0x00000000002179c3 */ /* 0x000ea20000002500 */
[----:B----4-:R-:W-:-:S06]  /*0130*/  VIADD R11, R10, 0xffffffff ;  /* 0xffffffff0a0b7836 */ /* 0x010fcc0000000000 */
[----:B------:R3:W-:Y:S01]  /*0140*/  @!P0 STS [R14], RZ ;  /* 0x000000ff0e008388 */ /* 0x0007e20000000800 */
[----:B------:R-:W-:-:S03]  /*0150*/  NOP ;  /* 0x0000000000007918 */ /* 0x000fc60000000000 */
[----:B------:R3:W-:Y:S01]  /*0160*/  @!P2 STS [UR7+0x24], R2 ;  /* 0x00002402ff00a988 */ /* 0x0007e20008000807 */
[----:B-1----:R-:W-:-:S03]  /*0170*/  UIMAD UR4, UR5, UR4, UR32 ;  /* 0x00000004050472a4 */ /* 0x002fc6000f8e0220 */
[----:B------:R3:W-:Y:S01]  /*0180*/  @!P2 STS [UR7+0x20], R11 ;  /* 0x0000200bff00a988 */ /* 0x0007e20008000807 */
[----:B--2---:R-:W-:-:S04]  /*0190*/  UIMAD UR4, UR4, UR6, UR33 ;  /* 0x00000006040472a4 */ /* 0x004fc8000f8e0221 */
[----:B------:R-:W-:-:S04]  /*01a0*/  UIMAD UR4, UR4, 0x180, URZ ;  /* 0x00000180040478a4 */ /* 0x000fc8000f8e023f */
[----:B------:R-:W-:-:S04]  /*01b0*/  UIADD3 UR12, UP0, UR4, UR16, URZ ;  /* 0x00000010040c7290 */ /* 0x000fc8000ff1e03f */
[----:B------:R-:W-:Y:S01]  /*01c0*/  ULEA.HI.X.SX32 UR13, UR4, UR17, 0x1, UP0 ;  /* 0x00000011040d7291 */ /* 0x000fe200080f0e3f */
[----:B---3--:R-:W-:Y:S11]  /*01d0*/  @P2 BRA `(.L_x_1) ;  /* 0x0000000000182947 */ /* 0x008ff60003800000 */
[----:B------:R-:W1:Y:S01]  /*01e0*/  LDS R3, [UR7+0x8] ;  /* 0x00000807ff037984 */ /* 0x000e620008000800 */
[----:B------:R-:W2:Y:S01]  /*01f0*/  LDC.64 R8, c[0x0][0x210] ;  /* 0x00008400ff087b82 */ /* 0x000ea20000000a00 */
[----:B------:R-:W-:Y:S02]  /*0200*/  IMAD.MOV.U32 R4, RZ, RZ, 0x70 ;  /* 0x00000070ff047424 */ /* 0x000fe400078e00ff */
[----:B--2---:R2:W-:Y:S03]  /*0210*/  STS.64 [UR7], R8 ;  /* 0x00000008ff007988 */ /* 0x0045e60008000a07 */
[----:B-1----:R-:W-:-:S05]  /*0220*/  LOP3.LUT R3, R3, 0x10, R4, 0xd8, !PT ;  /* 0x0000001003037812 */ /* 0x002fca00078ed804 */
[----:B------:R2:W-:Y:S02]  /*0230*/  STS [UR7+0x8], R3 ;  /* 0x00000803ff007988 */ /* 0x0005e40008000807 */
.L_x_1:
[----:B------:R-:W-:Y:S05]  /*0240*/  BSYNC B0 ;  /* 0x0000000000007941 */ /* 0x000fea0003800000 */
.L_x_0:
[----:B------:R-:W-:Y:S04]  /*0250*/  BSSY B0, `(.L_x_2) ;  /* 0x000000a000007945 */ /* 0x000fe80003800000 */
[----:B------:R-:W-:Y:S05]  /*0260*/  @P2 BRA `(.L_x_3) ;  /* 0x0000000000202947 */ /* 0x000fea0003800000 */
[----:B--2---:R-:W1:Y:S01]  /*0270*/  LDS R3, [UR7+0x34] ;  /* 0x00003407ff037984 */ /* 0x004e620008000800 */
[----:B------:R-:W-:Y:S02]  /*0280*/  IMAD.MOV.U32 R4, RZ, RZ, 0x3f000000 ;  /* 0x3f000000ff047424 */ /* 0x000fe400078e00ff */
[----:B------:R-:W-:Y:S01]  /*0290*/  @!P2 IMAD.MOV.U32 R5, RZ, RZ, 0x3f ;  /* 0x0000003fff05a424 */ /* 0x000fe200078e00ff */
[----:B------:R-:W2:Y:S02]  /*02a0*/  @!P2 LDS R8, [UR7+0x38] ;  /* 0x00003807ff08a984 */ /* 0x000ea40008000800 */
[----:B-1----:R-:W-:Y:S02]  /*02b0*/  LOP3.LUT R3, R3, 0xff000000, R4, 0xb8, !PT ;  /* 0xff00000003037812 */ /* 0x002fe400078eb804 */
[----:B--2---:R-:W-:-:S03]  /*02c0*/  @!P2 LOP3.LUT R4, R8, 0xff, R5, 0xb8, !PT ;  /* 0x000000ff0804a812 */ /* 0x004fc600078eb805 */
[----:B------:R1:W-:Y:S04]  /*02d0*/  STS [UR7+0x34], R3 ;  /* 0x00003403ff007988 */ /* 0x0003e80008000807 */
[----:B------:R1:W-:Y:S02]  /*02e0*/  @!P2 STS [UR7+0x38], R4 ;  /* 0x00003804ff00a988 */ /* 0x0003e40008000807 */
.L_x_3:
[----:B------:R-:W-:Y:S05]  /*02f0*/  BSYNC B0 ;  /* 0x0000000000007941 */ /* 0x000fea0003800000 */
.L_x_2:
[----:B------:R-:W-:Y:S04]  /*0300*/  BSSY B0, `(.L_x_4) ;  /* 0x000000e000007945 */ /* 0x000fe80003800000 */
[----:B------:R-:W-:Y:S05]  /*0310*/  @P2 BRA `(.L_x_5) ;  /* 0x0000000000302947 */ /* 0x000fea0003800000 */
[----:B-1----:R-:W1:Y:S01]  /*0320*/  LDS R4, [UR7+0x34] ;  /* 0x00003407ff047984 */ /* 0x002e620008000800 */
[----:B------:R-:W3:Y:S03]  /*0330*/  LDC.64 R12, c[0x0][0x238] ;  /* 0x00008e00ff0c7b82 */ /* 0x000ee60000000a00 */
[----:B--2---:R-:W2:Y:S01]  /*0340*/  LDS R3, [UR7+0x1c] ;  /* 0x00001c07ff037984 */ /* 0x004ea20008000800 */
[C---:B---3--:R-:W-:Y:S01]  /*0350*/  SHF.L.U64.HI R8, R12.reuse, 0x1, R13 ;  /* 0x000000010c087819 */ /* 0x048fe2000001020d */
[----:B------:R-:W-:-:S03]  /*0360*/  IMAD.SHL.U32 R5, R12, 0x2, RZ ;  /* 0x000000020c057824 */ /* 0x000fc600078e00ff */
[--C-:B------:R-:W-:Y:S02]  /*0370*/  SHF.R.U32.HI R12, RZ, 0x4, R8.reuse ;  /* 0x00000004ff0c7819 */ /* 0x100fe40000011608 */
[----:B------:R-:W-:-:S05]  /*0380*/  SHF.R.U64 R5, R5, 0x4, R8 ;  /* 0x0000000405057819 */ /* 0x000fca0000001208 */
[----:B------:R3:W-:Y:S01]  /*0390*/  STS [UR7+0xc], R5 ;  /* 0x00000c05ff007988 */ /* 0x0007e20008000807 */
[----:B-1----:R-:W-:Y:S02]  /*03a0*/  LOP3.LUT R4, R4, 0x7, RZ, 0xb8, !PT ;  /* 0x0000000704047812 */ /* 0x002fe400078eb8ff */
[----:B--2---:R-:W-:-:S03]  /*03b0*/  LOP3.LUT R3, R3, 0xf, R12, 0xb8, !PT ;  /* 0x0000000f03037812 */ /* 0x004fc600078eb80c */
[----:B------:R3:W-:Y:S04]  /*03c0*/  STS [UR7+0x34], R4 ;  /* 0x00003404ff007988 */ /* 0x0007e80008000807 */
[----:B------:R3:W-:Y:S02]  /*03d0*/  STS [UR7+0x1c], R3 ;  /* 0x00001c03ff007988 */ /* 0x0007e40008000807 */
.L_x_5:
[----:B------:R-:W-:Y:S05]  /*03e0*/  BSYNC B0 ;  /* 0x0000000000007941 */ /* 0x000fea0003800000 */
.L_x_4:
[----:B------:R-:W-:Y:S04]  /*03f0*/  BSSY B1, `(.L_x_6) ;  /* 0x000001b000017945 */ /* 0x000fe80003800000 */
[----:B------:R-:W-:Y:S01]  /*0400*/  BSSY B0, `(.L_x_7) ;  /* 0x0000016000007945 */ /* 0x000fe20003800000 */
[----:B------:R-:W-:-:S03]  /*0410*/  IMAD.MOV.U32 R7, RZ, RZ, RZ ;  /* 0x000000ffff077224 */ /* 0x000fc600078e00ff */
[----:B------:R-:W-:Y:S05]  /*0420*/  @P2 BRA `(.L_x_8) ;  /* 0x0000000000202947 */ /* 0x000fea0003800000 */
[----:B-123--:R-:W1:Y:S02]  /*0430*/  LDS R3, [UR7+0x34] ;  /* 0x00003407ff037984 */ /* 0x00ee640008000800 */
[----:B-1----:R-:W-:-:S05]  /*0440*/  LOP3.LUT R3, R3, 0x38, RZ, 0xb8, !PT ;  /* 0x0000003803037812 */ /* 0x002fca00078eb8ff */
[----:B------:R1:W-:Y:S01]  /*0450*/  STS [UR7+0x34], R3 ;  /* 0x00003403ff007988 */ /* 0x0003e20008000807 */
[----:B------:R-:W-:Y:S05]  /*0460*/  @P2 BRA `(.L_x_9) ;  /* 0x0000000000202947 */ /* 0x000fea0003800000 */
[----:B-1----:R-:W1:Y:S01]  /*0470*/  LDS R3, [UR7+0x8] ;  /* 0x00000807ff037984 */ /* 0x002e620008000800 */
[----:B------:R-:W-:-:S05]  /*0480*/  IMAD.MOV.U32 R4, RZ, RZ, 0x780 ;  /* 0x00000780ff047424 */ /* 0x000fca00078e00ff */
[----:B-1----:R-:W-:-:S05]  /*0490*/  LOP3.LUT R3, R3, 0x300, R4, 0xd8, !PT ;  /* 0x0000030003037812 */ /* 0x002fca00078ed804 */
[----:B------:R4:W-:Y:S02]  /*04a0*/  STS [UR7+0x8], R3 ;  /* 0x00000803ff007988 */ /* 0x0009e40008000807 */
.L_x_8:
[----:B------:R-:W-:Y:S05]  /*04b0*/  @P2 BRA `(.L_x_10) ;  /* 0x0000000000282947 */ /* 0x000fea0003800000 */
[----:B-1234-:R-:W1:Y:S02]  /*04c0*/  LDS R3, [UR7+0x8] ;  /* 0x00000807ff037984 */ /* 0x01ee640008000800 */
[----:B-1----:R-:W-:-:S05]  /*04d0*/  LOP3.LUT R3, R3, 0x1800, RZ, 0xb8, !PT ;  /* 0x0000180003037812 */ /* 0x002fca00078eb8ff */
[----:B------:R2:W-:Y:S02]  /*04e0*/  STS [UR7+0x8], R3 ;  /* 0x00000803ff007988 */ /* 0x0005e40008000807 */
.L_x_9:
[----:B------:R-:W-:Y:S05]  /*04f0*/  @P2 BREAK B0 ;  /* 0x0000000000002942 */ /* 0x000fea0003800000 */
[----:B------:R-:W-:Y:S05]  /*0500*/  @P2 BRA `(.L_x_11) ;  /* 0x0000000000242947 */ /* 0x000fea0003800000 */
[----:B------:R-:W3:Y:S01]  /*0510*/  LDS R4, [UR7+0x8] ;  /* 0x00000807ff047984 */ /* 0x000ee20008000800 */
[----:B-12---:R-:W-:-:S05]  /*0520*/  IMAD.MOV.U32 R3, RZ, RZ, 0x6000 ;  /* 0x00006000ff037424 */ /* 0x006fca00078e00ff */
[----:B---3--:R-:W-:-:S04]  /*0530*/  LOP3.LUT R3, R4, 0x6000, R3, 0xd8, !PT ;  /* 0x0000600004037812 */ /* 0x008fc800078ed803 */
[----:B------:R-:W-:-:S05]  /*0540*/  LOP3.LUT R3, R3, 0x400000, RZ, 0xb8, !PT ;  /* 0x0040000003037812 */ /* 0x000fca00078eb8ff */
[----:B------:R5:W-:Y:S02]  /*0550*/  STS [UR7+0x8], R3 ;  /* 0x00000803ff007988 */ /* 0x000be40008000807 */
.L_x_10:
[----:B------:R-:W-:Y:S05]  /*0560*/  BSYNC B0 ;  /* 0x0000000000007941 */ /* 0x000fea0003800000 */
.L_x_7:
[----:B-12345:R-:W1:Y:S02]  /*0570*/  @!P2 LDS R3, [UR7+0x8] ;  /* 0x00000807ff03a984 */ /* 0x03ee640008000800 */
[----:B-1----:R-:W-:-:S05]  /*0580*/  @!P2 LOP3.LUT R3, R3, 0x8000, RZ, 0xb8, !PT ;  /* 0x000080000303a812 */ /* 0x002fca00078eb8ff */
[----:B------:R3:W-:Y:S02]  /*0590*/  @!P2 STS [UR7+0x8], R3 ;  /* 0x00000803ff00a988 */ /* 0x0007e40008000807 */
.L_x_11:
[----:B------:R-:W-:Y:S05]  /*05a0*/  BSYNC B1 ;  /* 0x0000000000017941 */ /* 0x000fea0003800000 */
.L_x_6:
[----:B------:R-:W-:Y:S05]  /*05b0*/  WARPSYNC.ALL ;  /* 0x0000000000007948 */ /* 0x000fea0003800000 */
[----:B-123--:R-:W1:Y:S02]  /*05c0*/  LDC R3, c[0x0][0x22c] ;  /* 0x00008b00ff037b82 */ /* 0x00ee640000000800 */
[----:B-1----:R-:W-:Y:S01]  /*05d0*/  VIADD R3, R3, 0xffffffff ;  /* 0xffffffff03037836 */ /* 0x002fe20000000000 */
[----:B------:R-:W-:Y:S06]  /*05e0*/  @P0 BRA `(.L_x_12) ;  /* 0x0000000000280947 */ /* 0x000fec0003800000 */
[----:B------:R-:W1:Y:S01]  /*05f0*/  S2R R4, SR_LANEID ;  /* 0x0000000000047919 */ /* 0x000e620000000000 */
[----:B------:R-:W-:Y:S05]  /*0600*/  WARPSYNC.ALL ;  /* 0x0000000000007948 */ /* 0x000fea0003800000 */
[----:B-1----:R-:W-:-:S05]  /*0610*/  IMAD.SHL.U32 R8, R4, 0x4, RZ ;  /* 0x0000000404087824 */ /* 0x002fca00078e00ff */
[----:B------:R-:W1:Y:S01]  /*0620*/  LDS R9, [R8+UR7] ;  /* 0x0000000708097984 */ /* 0x000e620008000800 */
[----:B------:R-:W-:-:S05]  /*0630*/  IADD3 R4, P1, R8, UR12, RZ ;  /* 0x0000000c08047c10 */ /* 0x000fca000ff3e0ff */
[----:B------:R-:W-:-:S05]  /*0640*/  IMAD.X R5, RZ, RZ, UR13, P1 ;  /* 0x0000000dff057e24 */ /* 0x000fca00088e06ff */
[----:B-1----:R1:W2:Y:S01]  /*0650*/  ATOMG.E.EXCH.STRONG.GPU PT, RZ, [R4], R9 ;  /* 0x0000000904ff73a8 */ /* 0x0022a200041ee100 */
[----:B------:R-:W-:-:S04]  /*0660*/  DEPBAR {5,4,3,2,1,0} ;  /* 0x0000003f0000791a */ /* 0x000fc80000000000 */
[----:B------:R1:W-:Y:S01]  /*0670*/  UTMACCTL.IV [UR12] ;  /* 0x000000000c0079b9 */ /* 0x0003e20008000000 */
[----:B------:R-:W-:Y:S01]  /*0680*/  NOP ;  /* 0x0000000000007918 */ /* 0x000fe20000000000 */
.L_x_12:
[----:B------:R-:W-:Y:S05]  /*0690*/  @P0 BRA `(.L_x_13) ;  /* 0x00000000000c0947 */ /* 0x000fea0003800000 */
[----:B------:R0:W-:Y:S01]  /*06a0*/  UTMACMDFLUSH ;  /* 0x00000000000079b7 */ /* 0x0001e20000000000 */
[----:B------:R-:W-:Y:S05]  /*06b0*/  @P0 BRA `(.L_x_13) ;  /* 0x0000000000040947 */ /* 0x000fea0003800000 */
[----:B------:R-:W-:-:S04]  /*06c0*/  DEPBAR.LE SB0, 0x0 ;  /* 0x000080000000791a */ /* 0x000fc80000000000 */
.L_x_13:
[----:B------:R-:W-:Y:S05]  /*06d0*/  WARPSYNC.ALL ;  /* 0x0000000000007948 */ /* 0x000fea0003800000 */
[----:B--2---:R-:W-:Y:S06]  /*06e0*/  BAR.SYNC.DEFER_BLOCKING 0x0 ;  /* 0x0000000000007b1d */ /* 0x004fec0000010000 */
[----:B------:R-:W-:Y:S02]  /*06f0*/  BSSY B1, `(.L_x_14) ;  /* 0x000000b000017945 */ /* 0x000fe40003800000 */
[----:B------:R-:W-:Y:S06]  /*0700*/  BAR.SYNC.DEFER_BLOCKING 0x0 ;  /* 0x0000000000007b1d */ /* 0x000fec0000010000 */
[----:B------:R2:W-:Y:S01]  /*0710*/  @!P0 STS [R14], RZ ;  /* 0x000000ff0e008388 */ /* 0x0005e20000000800 */
[----:B------:R-:W-:Y:S01]  /*0720*/  NOP ;  /* 0x0000000000007918 */ /* 0x000fe20000000000 */
[----:B------:R-:W-:Y:S05]  /*0730*/  @P2 BRA `(.L_x_15) ;  /* 0x0000000000182947 */ /* 0x000fea0003800000 */
[----:B-1----:R-:W1:Y:S01]  /*0740*/  LDS R4, [UR7+0x8] ;  /* 0x00000807ff047984 */ /* 0x002e620008000800 */
[----:B------:R-:W3:Y:S01]  /*0750*/  LDC.64 R8, c[0x0][0x218] ;  /* 0x00008600ff087b82 */ /* 0x000ee20000000a00 */
[----:B------:R-:W-:Y:S02]  /*0760*/  IMAD.MOV.U32 R5, RZ, RZ, 0x70 ;  /* 0x00000070ff057424 */ /* 0x000fe400078e00ff */
[----:B---3--:R3:W-:Y:S03]  /*0770*/  STS.64 [UR7], R8 ;  /* 0x00000008ff007988 */ /* 0x0087e60008000a07 */
[----:B-1----:R-:W-:-:S05]  /*0780*/  LOP3.LUT R4, R4, 0x10, R5, 0xd8, !PT ;  /* 0x0000001004047812 */ /* 0x002fca00078ed805 */
[----:B------:R3:W-:Y:S02]  /*0790*/  STS [UR7+0x8], R4 ;  /* 0x00000804ff007988 */ /* 0x0007e40008000807 */
.L_x_15:
[----:B-1----:R-:W-:Y:S05]  /*07a0*/  BSYNC B1 ;  /* 0x0000000000017941 */ /* 0x002fea0003800000 */
.L_x_14:
[----:B------:R-:W-:Y:S04]  /*07b0*/  BSSY B1, `(.L_x_16) ;  /* 0x000000a000017945 */ /* 0x000fe80003800000 */
[----:B------:R-:W-:Y:S05]  /*07c0*/  @P2 BRA `(.L_x_17) ;  /* 0x0000000000202947 */ /* 0x000fea0003800000 */
[----:B---3--:R-:W1:Y:S01]  /*07d0*/  LDS R4, [UR7+0x34] ;  /* 0x00003407ff047984 */ /* 0x008e620008000800 */
[----:B------:R-:W-:Y:S02]  /*07e0*/  IMAD.MOV.U32 R9, RZ, RZ, 0x3f000000 ;  /* 0x3f000000ff097424 */ /* 0x000fe400078e00ff */
[----:B------:R-:W-:Y:S01]  /*07f0*/  @!P2 IMAD.MOV.U32 R5, RZ, RZ, 0x7f ;  /* 0x0000007fff05a424 */ /* 0x000fe200078e00ff */
[----:B------:R-:W3:Y:S02]  /*0800*/  @!P2 LDS R8, [UR7+0x38] ;  /* 0x00003807ff08a984 */ /* 0x000ee40008000800 */
[----:B-1----:R-:W-:Y:S02]  /*0810*/  LOP3.LUT R4, R4, 0xff000000, R9, 0xb8, !PT ;  /* 0xff00000004047812 */ /* 0x002fe400078eb809 */
[----:B---3--:R-:W-:-:S03]  /*0820*/  @!P2 LOP3.LUT R5, R8, 0xff, R5, 0xb8, !PT ;  /* 0x000000ff0805a812 */ /* 0x008fc600078eb805 */
[----:B------:R1:W-:Y:S04]  /*0830*/  STS [UR7+0x34], R4 ;  /* 0x00003404ff007988 */ /* 0x0003e80008000807 */
[----:B------:R1:W-:Y:S02]  /*0840*/  @!P2 STS [UR7+0x38], R5 ;  /* 0x00003805ff00a988 */ /* 0x0003e40008000807 */
.L_x_17:
[----:B------:R-:W-:Y:S05]  /*0850*/  BSYNC B1 ;  /* 0x0000000000017941 */ /* 0x000fea0003800000 */
.L_x_16:
[----:B------:R-:W-:Y:S04]  /*0860*/  BSSY B1, `(.L_x_18) ;  /* 0x0000004000017945 */ /* 0x000fe80003800000 */
[----:B------:R-:W-:Y:S05]  /*0870*/  @P2 BRA `(.L_x_19) ;  /* 0x0000000000082947 */ /* 0x000fea0003800000 */
[----:B------:R4:W-:Y:S04]  /*0880*/  STS [UR7+0x24], R11 ;  /* 0x0000240bff007988 */ /* 0x0009e80008000807 */
[----:B------:R4:W-:Y:S02]  /*0890*/  STS [UR7+0x20], R3 ;  /* 0x00002003ff007988 */ /* 0x0009e40008000807 */
.L_x_19:
[----:B------:R-:W-:Y:S05]  /*08a0*/  BSYNC B1 ;  /* 0x0000000000017941 */ /* 0x000fea0003800000 */
.L_x_18:
[----:B------:R-:W-:Y:S04]  /*08b0*/  BSSY B1, `(.L_x_20) ;  /* 0x000000e000017945 */ /* 0x000fe80003800000 */
[----:B------:R-:W-:Y:S05]  /*08c0*/  @P2 BRA `(.L_x_21) ;  /* 0x0000000000302947 */ /* 0x000fea0003800000 */
[----:B-1----:R-:W1:Y:S01]  /*08d0*/  LDS R5, [UR7+0x34] ;  /* 0x00003407ff057984 */ /* 0x002e620008000800 */
[----:B---3--:R-:W3:Y:S03]  /*08e0*/  LDC.64 R8, c[0x0][0x240] ;  /* 0x00009000ff087b82 */ /* 0x008ee60000000a00 */
[----:B------:R-:W5:Y:S01]  /*08f0*/  LDS R4, [UR7+0x1c] ;  /* 0x00001c07ff047984 */ /* 0x000f620008000800 */
[C---:B---3--:R-:W-:Y:S01]  /*0900*/  SHF.L.U64.HI R9, R8.reuse, 0x1, R9 ;  /* 0x0000000108097819 */ /* 0x048fe20000010209 */
[----:B------:R-:W-:-:S03]  /*0910*/  IMAD.SHL.U32 R8, R8, 0x2, RZ ;  /* 0x0000000208087824 */ /* 0x000fc600078e00ff */
[--C-:B----4-:R-:W-:Y:S02]  /*0920*/  SHF.R.U32.HI R11, RZ, 0x4, R9.reuse ;  /* 0x00000004ff0b7819 */ /* 0x110fe40000011609 */
[----:B------:R-:W-:-:S05]  /*0930*/  SHF.R.U64 R8, R8, 0x4, R9 ;  /* 0x0000000408087819 */ /* 0x000fca0000001209 */
[----:B------:R3:W-:Y:S01]  /*0940*/  STS [UR7+0xc], R8 ;  /* 0x00000c08ff007988 */ /* 0x0007e20008000807 */
[----:B-1----:R-:W-:Y:S02]  /*0950*/  LOP3.LUT R5, R5, 0x7, RZ, 0xb8, !PT ;  /* 0x0000000705057812 */ /* 0x002fe400078eb8ff */
[----:B-----5:R-:W-:-:S03]  /*0960*/  LOP3.LUT R4, R4, 0xf, R11, 0xb8, !PT ;  /* 0x0000000f04047812 */ /* 0x020fc600078eb80b */
[----:B------:R3:W-:Y:S04]  /*0970*/  STS [UR7+0x34], R5 ;  /* 0x00003405ff007988 */ /* 0x0007e80008000807 */
[----:B------:R3:W-:Y:S02]  /*0980*/  STS [UR7+0x1c], R4 ;  /* 0x00001c04ff007988 */ /* 0x0007e40008000807 */
.L_x_21:
[----:B------:R-:W-:Y:S05]  /*0990*/  BSYNC B1 ;  /* 0x0000000000017941 */ /* 0x000fea0003800000 */
.L_x_20:
[----:B------:R-:W-:Y:S04]  /*09a0*/  BSSY B2, `(.L_x_22) ;  /* 0x000001a000027945 */ /* 0x000fe80003800000 */
[----:B------:R-:W-:Y:S04]  /*09b0*/  BSSY B1, `(.L_x_23) ;  /* 0x0000015000017945 */ /* 0x000fe80003800000 */
[----:B------:R-:W-:Y:S05]  /*09c0*/  @P2 BRA `(.L_x_24) ;  /* 0x0000000000202947 */ /* 0x000fea0003800000 */
[----:B-1-3--:R-:W1:Y:S02]  /*09d0*/  LDS R4, [UR7+0x34] ;  /* 0x00003407ff047984 */ /* 0x00ae640008000800 */
[----:B-1----:R-:W-:-:S05]  /*09e0*/  LOP3.LUT R4, R4, 0x38, RZ, 0xb8, !PT ;  /* 0x0000003804047812 */ /* 0x002fca00078eb8ff */
[----:B------:R1:W-:Y:S01]  /*09f0*/  STS [UR7+0x34], R4 ;  /* 0x00003404ff007988 */ /* 0x0003e20008000807 */
[----:B------:R-:W-:Y:S05]  /*0a00*/  @P2 BRA `(.L_x_25) ;  /* 0x0000000000202947 */ /* 0x000fea0003800000 */
[----:B-1----:R-:W1:Y:S01]  /*0a10*/  LDS R4, [UR7+0x8] ;  /* 0x00000807ff047984 */ /* 0x002e620008000800 */
[----:B------:R-:W-:-:S05]  /*0a20*/  IMAD.MOV.U32 R5, RZ, RZ, 0x780 ;  /* 0x00000780ff057424 */ /* 0x000fca00078e00ff */
[----:B-1----:R-:W-:-:S05]  /*0a30*/  LOP3.LUT R4, R4, 0x300, R5, 0xd8, !PT ;  /* 0x0000030004047812 */ /* 0x002fca00078ed805 */
[----:B------:R5:W-:Y:S02]  /*0a40*/  STS [UR7+0x8], R4 ;  /* 0x00000804ff007988 */ /* 0x000be40008000807 */
.L_x_24:
[----:B------:R-:W-:Y:S05]  /*0a50*/  @P2 BRA `(.L_x_26) ;  /* 0x0000000000282947 */ /* 0x000fea0003800000 */
[----:B-1-3-5:R-:W1:Y:S02]  /*0a60*/  LDS R4, [UR7+0x8] ;  /* 0x00000807ff047984 */ /* 0x02ae640008000800 */
[----:B-1----:R-:W-:-:S05]  /*0a70*/  LOP3.LUT R4, R4, 0x1800, RZ, 0xb8, !PT ;  /* 0x0000180004047812 */ /* 0x002fca00078eb8ff */
[----:B------:R3:W-:Y:S02]  /*0a80*/  STS [UR7+0x8], R4 ;  /* 0x00000804ff007988 */ /* 0x0007e40008000807 */
.L_x_25:
[----:B------:R-:W-:Y:S05]  /*0a90*/  @P2 BREAK B1 ;  /* 0x0000000000012942 */ /* 0x000fea0003800000 */
[----:B------:R-:W-:Y:S05]  /*0aa0*/  @P2 BRA `(.L_x_27) ;  /* 0x0000000000242947 */ /* 0x000fea0003800000 */
[----:B-1-3--:R-:W1:Y:S01]  /*0ab0*/  LDS R4, [UR7+0x8] ;  /* 0x00000807ff047984 */ /* 0x00ae620008000800 */
[----:B------:R-:W-:-:S05]  /*0ac0*/  IMAD.MOV.U32 R5, RZ, RZ, 0x6000 ;  /* 0x00006000ff057424 */ /* 0x000fca00078e00ff */
[----:B-1----:R-:W-:-:S04]  /*0ad0*/  LOP3.LUT R4, R4, 0x6000, R5, 0xd8, !PT ;  /* 0x0000600004047812 */ /* 0x002fc800078ed805 */
[----:B------:R-:W-:-:S05]  /*0ae0*/  LOP3.LUT R4, R4, 0x400000, RZ, 0xb8, !PT ;  /* 0x0040000004047812 */ /* 0x000fca00078eb8ff */
[----:B------:R1:W-:Y:S02]  /*0af0*/  STS [UR7+0x8], R4 ;  /* 0x00000804ff007988 */ /* 0x0003e40008000807 */
.L_x_26:
[----:B------:R-:W-:Y:S05]  /*0b00*/  BSYNC B1 ;  /* 0x0000000000017941 */ /* 0x000fea0003800000 */
.L_x_23:
[----:B-1-3-5:R-:W1:Y:S02]  /*0b10*/  @!P2 LDS R4, [UR7+0x8] ;  /* 0x00000807ff04a984 */ /* 0x02ae640008000800 */
[----:B-1----:R-:W-:-:S05]  /*0b20*/  @!P2 LOP3.LUT R4, R4, 0x8000, RZ, 0xb8, !PT ;  /* 0x000080000404a812 */ /* 0x002fca00078eb8ff */
[----:B------:R5:W-:Y:S02]  /*0b30*/  @!P2 STS [UR7+0x8], R4 ;  /* 0x00000804ff00a988 */ /* 0x000be40008000807 */
.L_x_27:
[----:B------:R-:W-:Y:S05]  /*0b40*/  BSYNC B2 ;  /* 0x0000000000027941 */ /* 0x000fea0003800000 */
.L_x_22:
[----:B------:R-:W-:Y:S05]  /*0b50*/  WARPSYNC.ALL ;  /* 0x0000000000007948 */ /* 0x000fea0003800000 */
[----:B------:R-:W-:-:S04]  /*0b60*/  UIADD3 UR15, UR4, 0x80, URZ ;  /* 0x00000080040f7890 */ /* 0x000fc8000fffe03f */
[----:B------:R-:W-:-:S04]  /*0b70*/  UIADD3 UR14, UP0, UR15, UR16, URZ ;  /* 0x000000100f0e7290 */ /* 0x000fc8000ff1e03f */
[----:B------:R-:W-:Y:S01]  /*0b80*/  ULEA.HI.X.SX32 UR15, UR15, UR17, 0x1, UP0 ;  /* 0x000000110f0f7291 */ /* 0x000fe200080f0e3f */
[----:B------:R-:W-:Y:S11]  /*0b90*/  @P0 BRA `(.L_x_28) ;  /* 0x0000000000280947 */ /* 0x000ff60003800000 */
[----:B-1-3-5:R-:W1:Y:S01]  /*0ba0*/  S2R R4, SR_LANEID ;  /* 0x0000000000047919 */ /* 0x02ae620000000000 */
[----:B------:R-:W-:Y:S05]  /*0bb0*/  WARPSYNC.ALL ;  /* 0x0000000000007948 */ /* 0x000fea0003800000 */
[----:B-1----:R-:W-:-:S05]  /*0bc0*/  IMAD.SHL.U32 R8, R4, 0x4, RZ ;  /* 0x0000000404087824 */ /* 0x002fca00078e00ff */
[----:B------:R-:W1:Y:S01]  /*0bd0*/  LDS R9, [R8+UR7] ;  /* 0x0000000708097984 */ /* 0x000e620008000800 */
[----:B------:R-:W-:-:S05]  /*0be0*/  IADD3 R4, P1, R8, UR14, RZ ;  /* 0x0000000e08047c10 */ /* 0x000fca000ff3e0ff */
[----:B------:R-:W-:-:S05]  /*0bf0*/  IMAD.X R5, RZ, RZ, UR15, P1 ;  /* 0x0000000fff057e24 */ /* 0x000fca00088e06ff */
[----:B-1----:R1:W3:Y:S01]  /*0c00*/  ATOMG.E.EXCH.STRONG.GPU PT, RZ, [R4], R9 ;  /* 0x0000000904ff73a8 */ /* 0x0022e200041ee100 */
[----:B------:R-:W-:-:S04]  /*0c10*/  DEPBAR {5,4,3,2,1,0} ;  /* 0x0000003f0000791a */ /* 0x000fc80000000000 */
[----:B------:R1:W-:Y:S01]  /*0c20*/  UTMACCTL.IV [UR14] ;  /* 0x000000000e0079b9 */ /* 0x0003e20008000000 */
[----:B------:R-:W-:Y:S01]  /*0c30*/  NOP ;  /* 0x0000000000007918 */ /* 0x000fe20000000000 */
.L_x_28:
[----:B------:R-:W-:Y:S05]  /*0c40*/  @P0 BRA `(.L_x_29) ;  /* 0x00000000000c0947 */ /* 0x000fea0003800000 */
[----:B------:R0:W-:Y:S01]  /*0c50*/  UTMACMDFLUSH ;  /* 0x00000000000079b7 */ /* 0x0001e20000000000 */
[----:B------:R-:W-:Y:S05]  /*0c60*/  @P0 BRA `(.L_x_29) ;  /* 0x0000000000040947 */ /* 0x000fea0003800000 */
[----:B------:R-:W-:-:S04]  /*0c70*/  DEPBAR.LE SB0, 0x0 ;  /* 0x000080000000791a */ /* 0x000fc80000000000 */
.L_x_29:
[----:B------:R-:W-:Y:S05]  /*0c80*/  WARPSYNC.ALL ;  /* 0x0000000000007948 */ /* 0x000fea0003800000 */
[----:B---3--:R-:W-:Y:S06]  /*0c90*/  BAR.SYNC.DEFER_BLOCKING 0x0 ;  /* 0x0000000000007b1d */ /* 0x008fec0000010000 */
[----:B------:R-:W-:Y:S02]  /*0ca0*/  BSSY B2, `(.L_x_30) ;  /* 0x000000b000027945 */ /* 0x000fe40003800000 */
[----:B------:R-:W-:Y:S06]  /*0cb0*/  BAR.SYNC.DEFER_BLOCKING 0x0 ;  /* 0x0000000000007b1d */ /* 0x000fec0000010000 */
[----:B------:R3:W-:Y:S01]  /*0cc0*/  @!P0 STS [R14], RZ ;  /* 0x000000ff0e008388 */ /* 0x0007e20000000800 */
[----:B------:R-:W-:Y:S01]  /*0cd0*/  NOP ;  /* 0x0000000000007918 */ /* 0x000fe20000000000 */
[----:B------:R-:W-:Y:S05]  /*0ce0*/  @P2 BRA `(.L_x_31) ;  /* 0x0000000000182947 */ /* 0x000fea0003800000 */
[----:B-1---5:R-:W1:Y:S01]  /*0cf0*/  LDS R4, [UR7+0x8] ;  /* 0x00000807ff047984 */ /* 0x022e620008000800 */
[----:B------:R-:W5:Y:S01]  /*0d00*/  LDC.64 R8, c[0x0][0x220] ;  /* 0x00008800ff087b82 */ /* 0x000f620000000a00 */
[----:B------:R-:W-:Y:S02]  /*0d10*/  IMAD.MOV.U32 R5, RZ, RZ, 0x70 ;  /* 0x00000070ff057424 */ /* 0x000fe400078e00ff */
[----:B-----5:R5:W-:Y:S03]  /*0d20*/  STS.64 [UR7], R8 ;  /* 0x00000008ff007988 */ /* 0x020be60008000a07 */
[----:B-1----:R-:W-:-:S05]  /*0d30*/  LOP3.LUT R4, R4, 0x10, R5, 0xd8, !PT ;  /* 0x0000001004047812 */ /* 0x002fca00078ed805 */
[----:B------:R5:W-:Y:S02]  /*0d40*/  STS [UR7+0x8], R4 ;  /* 0x00000804ff007988 */ /* 0x000be40008000807 */
.L_x_31:
[----:B-1----:R-:W-:Y:S05]  /*0d50*/  BSYNC B2 ;  /* 0x0000000000027941 */ /* 0x002fea0003800000 */
.L_x_30:
[----:B------:R-:W-:Y:S04]  /*0d60*/  BSSY B3, `(.L_x_32) ;  /* 0x0000011000037945 */ /* 0x000fe80003800000 */
[----:B------:R-:W-:Y:S04]  /*0d70*/  BSSY B2, `(.L_x_33) ;  /* 0x000000e000027945 */ /* 0x000fe80003800000 */
[----:B------:R-:W-:Y:S05]  /*0d80*/  @P2 BRA `(.L_x_34) ;  /* 0x0000000000242947 */ /* 0x000fea0003800000 */
[----:B-----5:R-:W1:Y:S01]  /*0d90*/  LDS R4, [UR7+0x34] ;  /* 0x00003407ff047984 */ /* 0x020e620008000800 */
[----:B------:R-:W-:-:S05]  /*0da0*/  IMAD.MOV.U32 R5, RZ, RZ, 0x3f000000 ;  /* 0x3f000000ff057424 */ /* 0x000fca00078e00ff */
[----:B-1----:R-:W-:-:S05]  /*0db0*/  LOP3.LUT R4, R4, 0xff000000, R5, 0xb8, !PT ;  /* 0xff00000004047812 */ /* 0x002fca00078eb805 */
[----:B------:R1:W-:Y:S01]  /*0dc0*/  STS [UR7+0x34], R4 ;  /* 0x00003404ff007988 */ /* 0x0003e20008000807 */
[----:B------:R-:W-:Y:S05]  /*0dd0*/  @P2 BRA `(.L_x_35) ;  /* 0x00000000001c2947 */ /* 0x000fea0003800000 */
[----:B-1----:R-:W1:Y:S01]  /*0de0*/  LDS R4, [UR7+0x38] ;  /* 0x00003807ff047984 */ /* 0x002e620008000800 */
[----:B------:R-:W-:-:S05]  /*0df0*/  IMAD.MOV.U32 R5, RZ, RZ, 0x3f ;  /* 0x0000003fff057424 */ /* 0x000fca00078e00ff */
[----:B-1----:R-:W-:-:S05]  /*0e00*/  LOP3.LUT R4, R4, 0xff, R5, 0xb8, !PT ;  /* 0x000000ff04047812 */ /* 0x002fca00078eb805 */
[----:B------:R1:W-:Y:S02]  /*0e10*/  STS [UR7+0x38], R4 ;  /* 0x00003804ff007988 */ /* 0x0003e40008000807 */
.L_x_34:
[----:B------:R-:W-:Y:S05]  /*0e20*/  @P2 BREAK B2 ;  /* 0x0000000000022942 */ /* 0x000fea0003800000 */
[----:B------:R-:W-:Y:S05]  /*0e30*/  @P2 BRA `(.L_x_36) ;  /* 0x00000000000c2947 */ /* 0x000fea0003800000 */
[----:B------:R1:W-:Y:S02]  /*0e40*/  STS [UR7+0x20], R3 ;  /* 0x00002003ff007988 */ /* 0x0003e40008000807 */
.L_x_35:
[----:B------:R-:W-:Y:S05]  /*0e50*/  BSYNC B2 ;  /* 0x0000000000027941 */ /* 0x000fea0003800000 */
.L_x_33:
[----:B------:R1:W-:Y:S02]  /*0e60*/  @!P2 STS [UR7+0x24], R2 ;  /* 0x00002402ff00a988 */ /* 0x0003e40008000807 */
.L_x_36:
[----:B------:R-:W-:Y:S05]  /*0e70*/  BSYNC B3 ;  /* 0x0000000000037941 */ /* 0x000fea0003800000 */
.L_x_32:
[----:B------:R-:W-:Y:S05]  /*0e80*/  WARPSYNC.ALL ;  /* 0x0000000000007948 */ /* 0x000fea0003800000 */
[----:B------:R-:W-:Y:S04]  /*0e90*/  BSSY B3, `(.L_x_37) ;  /* 0x000000e000037945 */ /* 0x000fe80003800000 */
[----:B------:R-:W-:Y:S05]  /*0ea0*/  @P2 BRA `(.L_x_38) ;  /* 0x0000000000302947 */ /* 0x000fea0003800000 */
[----:B-1--4-:R-:W1:Y:S01]  /*0eb0*/  LDS R3, [UR7+0x34] ;  /* 0x00003407ff037984 */ /* 0x012e620008000800 */
[----:B-----5:R-:W4:Y:S03]  /*0ec0*/  LDC.64 R4, c[0x0][0x248] ;  /* 0x00009200ff047b82 */ /* 0x020f260000000a00 */
[----:B------:R-:W5:Y:S01]  /*0ed0*/  LDS R2, [UR7+0x1c] ;  /* 0x00001c07ff027984 */ /* 0x000f620008000800 */
[C---:B----4-:R-:W-:Y:S01]  /*0ee0*/  SHF.L.U64.HI R5, R4.reuse, 0x1, R5 ;  /* 0x0000000104057819 */ /* 0x050fe20000010205 */
[----:B------:R-:W-:-:S03]  /*0ef0*/  IMAD.SHL.U32 R4, R4, 0x2, RZ ;  /* 0x0000000204047824 */ /* 0x000fc600078e00ff */
[--C-:B------:R-:W-:Y:S02]  /*0f00*/  SHF.R.U32.HI R9, RZ, 0x4, R5.reuse ;  /* 0x00000004ff097819 */ /* 0x100fe40000011605 */
[----:B------:R-:W-:-:S05]  /*0f10*/  SHF.R.U64 R4, R4, 0x4, R5 ;  /* 0x0000000404047819 */ /* 0x000fca0000001205 */
[----:B------:R4:W-:Y:S01]  /*0f20*/  STS [UR7+0xc], R4 ;  /* 0x00000c04ff007988 */ /* 0x0009e20008000807 */
[----:B-1----:R-:W-:Y:S02]  /*0f30*/  LOP3.LUT R3, R3, 0x7, RZ, 0xb8, !PT ;  /* 0x0000000703037812 */ /* 0x002fe400078eb8ff */
[----:B-----5:R-:W-:-:S03]  /*0f40*/  LOP3.LUT R2, R2, 0xf, R9, 0xb8, !PT ;  /* 0x0000000f02027812 */ /* 0x020fc600078eb809 */
[----:B------:R4:W-:Y:S04]  /*0f50*/  STS [UR7+0x34], R3 ;  /* 0x00003403ff007988 */ /* 0x0009e80008000807 */
[----:B------:R4:W-:Y:S02]  /*0f60*/  STS [UR7+0x1c], R2 ;  /* 0x00001c02ff007988 */ /* 0x0009e40008000807 */
.L_x_38:
[----:B------:R-:W-:Y:S05]  /*0f70*/  BSYNC B3 ;  /* 0x0000000000037941 */ /* 0x000fea0003800000 */
.L_x_37:
[----:B------:R-:W-:Y:S04]  /*0f80*/  BSSY B3, `(.L_x_39) ;  /* 0x000001a000037945 */ /* 0x000fe80003800000 */
[----:B------:R-:W-:Y:S04]  /*0f90*/  BSSY B4, `(.L_x_40) ;  /* 0x0000015000047945 */ /* 0x000fe80003800000 */
[----:B------:R-:W-:Y:S05]  /*0fa0*/  @P2 BRA `(.L_x_41) ;  /* 0x0000000000202947 */ /* 0x000fea0003800000 */
[----:B-1--4-:R-:W1:Y:S02]  /*0fb0*/  LDS R2, [UR7+0x34] ;  /* 0x00003407ff027984 */ /* 0x012e640008000800 */
[----:B-1----:R-:W-:-:S05]  /*0fc0*/  LOP3.LUT R2, R2, 0x38, RZ, 0xb8, !PT ;  /* 0x0000003802027812 */ /* 0x002fca00078eb8ff */
[----:B------:R1:W-:Y:S01]  /*0fd0*/  STS [UR7+0x34], R2 ;  /* 0x00003402ff007988 */ /* 0x0003e20008000807 */
[----:B------:R-:W-:Y:S05]  /*0fe0*/  @P2 BRA `(.L_x_42) ;  /* 0x0000000000202947 */ /* 0x000fea0003800000 */
[----:B-1----:R-:W1:Y:S01]  /*0ff0*/  LDS R2, [UR7+0x8] ;  /* 0x00000807ff027984 */ /* 0x002e620008000800 */
[----:B------:R-:W-:-:S05]  /*1000*/  IMAD.MOV.U32 R3, RZ, RZ, 0x780 ;  /* 0x00000780ff037424 */ /* 0x000fca00078e00ff */
[----:B-1----:R-:W-:-:S05]  /*1010*/  LOP3.LUT R2, R2, 0x300, R3, 0xd8, !PT ;  /* 0x0000030002027812 */ /* 0x002fca00078ed803 */
[----:B------:R1:W-:Y:S02]  /*1020*/  STS [UR7+0x8], R2 ;  /* 0x00000802ff007988 */ /* 0x0003e40008000807 */
.L_x_41:
[----:B------:R-:W-:Y:S05]  /*1030*/  @P2 BRA `(.L_x_43) ;  /* 0x0000000000282947 */ /* 0x000fea0003800000 */
[----:B-1--4-:R-:W1:Y:S02]  /*1040*/  LDS R2, [UR7+0x8] ;  /* 0x00000807ff027984 */ /* 0x012e640008000800 */
[----:B-1----:R-:W-:-:S05]  /*1050*/  LOP3.LUT R2, R2, 0x1800, RZ, 0xb8, !PT ;  /* 0x0000180002027812 */ /* 0x002fca00078eb8ff */
[----:B------:R4:W-:Y:S02]  /*1060*/  STS [UR7+0x8], R2 ;  /* 0x00000802ff007988 */ /* 0x0009e40008000807 */
.L_x_42:
[----:B------:R-:W-:Y:S05]  /*1070*/  @P2 BREAK B4 ;  /* 0x0000000000042942 */ /* 0x000fea0003800000 */
[----:B------:R-:W-:Y:S05]  /*1080*/  @P2 BRA `(.L_x_44) ;  /* 0x0000000000242947 */ /* 0x000fea0003800000 */
[----:B-1--4-:R-:W1:Y:S01]  /*1090*/  LDS R2, [UR7+0x8] ;  /* 0x00000807ff027984 */ /* 0x012e620008000800 */
[----:B------:R-:W-:-:S05]  /*10a0*/  IMAD.MOV.U32 R3, RZ, RZ, 0x6000 ;  /* 0x00006000ff037424 */ /* 0x000fca00078e00ff */
[----:B-1----:R-:W-:-:S04]  /*10b0*/  LOP3.LUT R2, R2, 0x6000, R3, 0xd8, !PT ;  /* 0x0000600002027812 */ /* 0x002fc800078ed803 */
[----:B------:R-:W-:-:S05]  /*10c0*/  LOP3.LUT R2, R2, 0x400000, RZ, 0xb8, !PT ;  /* 0x0040000002027812 */ /* 0x000fca00078eb8ff */
[----:B------:R1:W-:Y:S02]  /*10d0*/  STS [UR7+0x8], R2 ;  /* 0x00000802ff007988 */ /* 0x0003e40008000807 */
.L_x_43:
[----:B------:R-:W-:Y:S05]  /*10e0*/  BSYNC B4 ;  /* 0x0000000000047941 */ /* 0x000fea0003800000 */
.L_x_40:
[----:B-1--4-:R-:W1:Y:S02]  /*10f0*/  @!P2 LDS R2, [UR7+0x8] ;  /* 0x00000807ff02a984 */ /* 0x012e640008000800 */
[----:B-1----:R-:W-:-:S05]  /*1100*/  @!P2 LOP3.LUT R2, R2, 0x8000, RZ, 0xb8, !PT ;  /* 0x000080000202a812 */ /* 0x002fca00078eb8ff */
[----:B------:R1:W-:Y:S02]  /*1110*/  @!P2 STS [UR7+0x8], R2 ;  /* 0x00000802ff00a988 */ /* 0x0003e40008000807 */
.L_x_44:
[----:B------:R-:W-:Y:S05]  /*1120*/  BSYNC B3 ;  /* 0x0000000000037941 */ /* 0x000fea0003800000 */
.L_x_39:
[----:B------:R-:W-:Y:S05]  /*1130*/  WARPSYNC.ALL ;  /* 0x0000000000007948 */ /* 0x000fea0003800000 */
[----:B------:R-:W-:Y:S01]  /*1140*/  UIADD3 UR4, UR4, 0x100, URZ ;  /* 0x0000010004047890 */ /* 0x000fe2000fffe03f */
[----:B------:R-:W-:Y:S01]  /*1150*/  ISETP.GE.AND P1, PT, R10, 0x1, PT ;  /* 0x000000010a00780c */ /* 0x000fe20003f26270 */
[----:B------:R-:W-:Y:S01]  /*1160*/  IMAD.MOV.U32 R24, RZ, RZ, RZ ;  /* 0x000000ffff187224 */ /* 0x000fe200078e00ff */
[----:B-----5:R-:W-:Y:S01]  /*1170*/  SHF.R.U32.HI R8, RZ, 0x5, R0 ;  /* 0x00000005ff087819 */ /* 0x020fe20000011600 */
[----:B------:R-:W-:-:S04]  /*1180*/  UIADD3 UR16, UP0, UR4, UR16, URZ ;  /* 0x0000001004107290 */ /* 0x000fc8000ff1e03f */
[----:B------:R-:W-:Y:S01]  /*1190*/  ULEA.HI.X.SX32 UR17, UR4, UR17, 0x1, UP0 ;  /* 0x0000001104117291 */ /* 0x000fe200080f0e3f */
[----:B------:R-:W-:Y:S11]  /*11a0*/  @P0 BRA `(.L_x_45) ;  /* 0x0000000000280947 */ /* 0x000ff60003800000 */
[----:B-1--4-:R-:W1:Y:S01]  /*11b0*/  S2R R2, SR_LANEID ;  /* 0x0000000000027919 */ /* 0x012e620000000000 */
[----:B------:R-:W-:Y:S05]  /*11c0*/  WARPSYNC.ALL ;  /* 0x0000000000007948 */ /* 0x000fea0003800000 */
[----:B-1----:R-:W-:-:S05]  /*11d0*/  IMAD.SHL.U32 R4, R2, 0x4, RZ ;  /* 0x0000000402047824 */ /* 0x002fca00078e00ff */
[----:B------:R-:W1:Y:S01]  /*11e0*/  LDS R5, [R4+UR7] ;  /* 0x0000000704057984 */ /* 0x000e620008000800 */
[----:B------:R-:W-:-:S05]  /*11f0*/  IADD3 R2, P3, R4, UR16, RZ ;  /* 0x0000001004027c10 */ /* 0x000fca000ff7e0ff */
[----:B------:R-:W-:-:S05]  /*1200*/  IMAD.X R3, RZ, RZ, UR17, P3 ;  /* 0x00000011ff037e24 */ /* 0x000fca00098e06ff */
[----:B-1----:R5:W4:Y:S01]  /*1210*/  ATOMG.E.EXCH.STRONG.GPU PT, RZ, [R2], R5 ;  /* 0x0000000502ff73a8 */ /* 0x002b2200041ee100 */
[----:B------:R-:W-:-:S04]  /*1220*/  DEPBAR {5,4,3,2,1,0} ;  /* 0x0000003f0000791a */ /* 0x000fc80000000000 */
[----:B------:R5:W-:Y:S01]  /*1230*/  UTMACCTL.IV [UR16] ;  /* 0x00000000100079b9 */ /* 0x000be20008000000 */
[----:B------:R-:W-:Y:S01]  /*1240*/  NOP ;  /* 0x0000000000007918 */ /* 0x000fe20000000000 */
.L_x_45:
[----:B------:R-:W-:Y:S05]  /*1250*/  @P0 BRA `(.L_x_46) ;  /* 0x00000000000c0947 */ /* 0x000fea0003800000 */
[----:B------:R0:W-:Y:S01]  /*1260*/  UTMACMDFLUSH ;  /* 0x00000000000079b7 */ /* 0x0001e20000000000 */
[----:B------:R-:W-:Y:S05]  /*1270*/  @P0 BRA `(.L_x_46) ;  /* 0x0000000000040947 */ /* 0x000fea0003800000 */
[----:B------:R-:W-:-:S04]  /*1280*/  DEPBAR.LE SB0, 0x0 ;  /* 0x000080000000791a */ /* 0x000fc80000000000 */
.L_x_46:
[----:B------:R-:W-:Y:S05]  /*1290*/  WARPSYNC.ALL ;  /* 0x0000000000007948 */ /* 0x000fea0003800000 */
[----:B----4-:R-:W-:Y:S01]  /*12a0*/  BAR.SYNC.DEFER_BLOCKING 0x0 ;  /* 0x0000000000007b1d */ /* 0x010fe20000010000 */
[----:B------:R-:W-:Y:S01]  /*12b0*/  R2UR UR18, R8 ;  /* 0x00000000081272ca */ /* 0x000fe200000e0000 */
[----:B------:R-:W-:Y:S01]  /*12c0*/  USHF.L.U32 UR19, UR32, 0x7, URZ ;  /* 0x0000000720137899 */ /* 0x000fe2000800063f */
[----:B------:R-:W-:Y:S01]  /*12d0*/  IMAD.MOV.U32 R25, RZ, RZ, RZ ;  /* 0x000000ffff197224 */ /* 0x000fe200078e00ff */
[----:B------:R-:W-:Y:S01]  /*12e0*/  USHF.L.U32 UR23, UR33, 0x6, URZ ;  /* 0x0000000621177899 */ /* 0x000fe2000800063f */
[----:B------:R-:W-:Y:S01]  /*12f0*/  CS2R R26, SRZ ;  /* 0x00000000001a7805 */ /* 0x000fe2000001ff00 */
[----:B------:R-:W-:Y:S01]  /*1300*/  VOTEU.ALL UP0, P2 ;  /* 0x00000000003f7886 */ /* 0x000fe20001000000 */
[----:B------:R-:W-:Y:S01]  /*1310*/  UMOV UR4, 0x1 ;  /* 0x0000000100047882 */ /* 0x000fe20000000000 */
[----:B------:R-:W-:Y:S01]  /*1320*/  VOTEU.ALL UP1, P2 ;  /* 0x00000000003f7886 */ /* 0x000fe20001020000 */
[----:B------:R-:W-:Y:S01]  /*1330*/  VOTEU.ALL UP2, P2 ;  /* 0x00000000003f7886 */ /* 0x000fe20001040000 */
[----:B------:R-:W-:Y:S01]  /*1340*/  CS2R R28, SRZ ;  /* 0x00000000001c7805 */ /* 0x000fe2000001ff00 */
[----:B------:R-:W-:-:S04]  /*1350*/  @!UP0 UIADD3 UR8, -UR4, 0x100000, URZ ;  /* 0x0010000004088890 */ /* 0x000fc8000fffe13f */
[----:B------:R-:W-:Y:S02]  /*1360*/  @!UP0 USHF.L.U32 UR9, UR8, 0xb, URZ ;  /* 0x0000000b08098899 */ /* 0x000fe4000800063f */
[----:B------:R-:W-:Y:S01]  /*1370*/  @!UP0 USHF.L.U32 UR8, UR8, 0x1, URZ ;  /* 0x0000000108088899 */ /* 0x000fe2000800063f */
        /* <DEDUP_REMOVED lines=9> */
[----:B------:R-:W-:Y:S01]  /*1410*/  VOTEU.ALL UP0, P2 ;  /* 0x00000000003f7886 */ /* 0x000fe20001000000 */
[----:B------:R-:W-:Y:S02]  /*1420*/  CS2R R36, SRZ ;  /* 0x0000000000247805 */ /* 0x000fe4000001ff00 */
[----:B------:R-:W-:Y:S02]  /*1430*/  CS2R R38, SRZ ;  /* 0x0000000000267805 */ /* 0x000fe4000001ff00 */
[----:B------:R-:W-:Y:S02]  /*1440*/  CS2R R40, SRZ ;  /* 0x0000000000287805 */ /* 0x000fe4000001ff00 */
[----:B------:R-:W-:-:S02]  /*1450*/  CS2R R42, SRZ ;  /* 0x00000000002a7805 */ /* 0x000fc4000001ff00 */
[----:B------:R-:W-:Y:S02]  /*1460*/  CS2R R44, SRZ ;  /* 0x00000000002c7805 */ /* 0x000fe4000001ff00 */
[----:B------:R-:W-:Y:S01]  /*1470*/  CS2R R46, SRZ ;  /* 0x00000000002e7805 */ /* 0x000fe2000001ff00 */
[----:B------:R-:W4:Y:S02]  /*1480*/  FENCE.VIEW.ASYNC.S ;  /* 0x00000000000073c6 */ /* 0x000f240000000000 */
[----:B----4-:R4:W1:Y:S02]  /*1490*/  @!UP0 SYNCS.EXCH.64 URZ, [UR7+0x24000], UR8 ;  /* 0x02400008073f85b2 */ /* 0x0108640008000100 */
[----:B-1----:R-:W-:Y:S01]  /*14a0*/  BAR.SYNC.DEFER_BLOCKING 0x0 ;  /* 0x0000000000007b1d */ /* 0x002fe20000010000 */
[----:B------:R-:W-:Y:S02]  /*14b0*/  CS2R R48, SRZ ;  /* 0x0000000000307805 */ /* 0x000fe4000001ff00 */
[----:B------:R-:W-:-:S02]  /*14c0*/  CS2R R50, SRZ ;  /* 0x0000000000327805 */ /* 0x000fc4000001ff00 */
[----:B------:R-:W-:Y:S02]  /*14d0*/  CS2R R52, SRZ ;  /* 0x0000000000347805 */ /* 0x000fe4000001ff00 */
[----:B------:R-:W-:Y:S01]  /*14e0*/  CS2R R54, SRZ ;  /* 0x0000000000367805 */ /* 0x000fe2000001ff00 */
[----:B------:R4:W1:Y:S02]  /*14f0*/  @!UP1 SYNCS.EXCH.64 URZ, [UR7+0x24008], UR10 ;  /* 0x0240080a073f95b2 */ /* 0x0008640008000100 */
[----:B-1----:R-:W-:Y:S06]  /*1500*/  BAR.SYNC.DEFER_BLOCKING 0x0 ;  /* 0x0000000000007b1d */ /* 0x002fec0000010000 */
[----:B------:R4:W1:Y:S01]  /*1510*/  @!UP2 SYNCS.EXCH.64 URZ, [UR7+0x24010], UR4 ;  /* 0x02401004073fa5b2 */ /* 0x0008620008000100 */
[----:B------:R-:W-:Y:S05]  /*1520*/  @!P1 BRA `(.L_x_47) ;  /* 0x00000004008c9947 */ /* 0x000fea0003800000 */
[----:B------:R-:W-:Y:S02]  /*1530*/  CS2R R24, SRZ ;  /* 0x0000000000187805 */ /* 0x000fe4000001ff00 */
[----:B------:R-:W-:Y:S02]  /*1540*/  CS2R R26, SRZ ;  /* 0x00000000001a7805 */ /* 0x000fe4000001ff00 */
[----:B------:R-:W-:Y:S02]  /*1550*/  CS2R R28, SRZ ;  /* 0x00000000001c7805 */ /* 0x000fe4000001ff00 */
[----:B------:R-:W-:Y:S02]  /*1560*/  CS2R R30, SRZ ;  /* 0x00000000001e7805 */ /* 0x000fe4000001ff00 */
[----:B------:R-:W-:Y:S02]  /*1570*/  CS2R R32, SRZ ;  /* 0x0000000000207805 */ /* 0x000fe4000001ff00 */
[----:B------:R-:W-:-:S02]  /*1580*/  CS2R R34, SRZ ;  /* 0x0000000000227805 */ /* 0x000fc4000001ff00 */
        /* <DEDUP_REMOVED lines=9> */
[----:B------:R-:W-:Y:S01]  /*1620*/  CS2R R54, SRZ ;  /* 0x0000000000367805 */ /* 0x000fe2000001ff00 */
[----:B----4-:R-:W-:Y:S01]  /*1630*/  UMOV UR4, URZ ;  /* 0x0000003f00047c82 */ /* 0x010fe20008000000 */
[----:B------:R-:W-:-:S05]  /*1640*/  UMOV UR27, URZ ;  /* 0x0000003f001b7c82 */ /* 0x000fca0008000000 */
.L_x_49:
[----:B-1----:R-:W-:Y:S01]  /*1650*/  BAR.SYNC.DEFER_BLOCKING 0x0 ;  /* 0x0000000000007b1d */ /* 0x002fe20000010000 */
[----:B------:R-:W-:Y:S01]  /*1660*/  ULEA UR29, UR4, UR7, 0x3 ;  /* 0x00000007041d7291 */ /* 0x000fe2000f8e183f */
[----:B-----5:R-:W-:Y:S01]  /*1670*/  @!P2 IMAD.MOV.U32 R2, RZ, RZ, 0xc000 ;  /* 0x0000c000ff02a424 */ /* 0x020fe200078e00ff */
[----:B------:R-:W-:Y:S01]  /*1680*/  ELECT P0, URZ, PT ;  /* 0x00000000003f782f */ /* 0x000fe20003800000 */
[----:B------:R-:W-:-:S03]  /*1690*/  ULEA UR5, UR4, UR7, 0xe ;  /* 0x0000000704057291 */ /* 0x000fc6000f8e703f */
[----:B------:R-:W-:Y:S01]  /*16a0*/  ISETP.LT.U32.AND P0, PT, R6, 0x40, P0 ;  /* 0x000000400600780c */ /* 0x000fe20000701070 */
[----:B------:R-:W-:Y:S02]  /*16b0*/  ULOP3.LUT UR26, UR18, 0x1, URZ, 0xc0, !UPT ;  /* 0x00000001121a7892 */ /* 0x000fe4000f8ec03f */
[----:B------:R-:W-:Y:S02]  /*16c0*/  UIADD3 UR6, UR5, 0x18000, URZ ;  /* 0x0001800005067890 */ /* 0x000fe4000fffe03f */
[----:B------:R-:W-:Y:S02]  /*16d0*/  ULEA UR22, UR26, UR27, 0x6 ;  /* 0x0000001b1a167291 */ /* 0x000fe4000f8e303f */
[----:B------:R-:W-:Y:S01]  /*16e0*/  ULEA UR20, UR26, UR6, 0xd ;  /* 0x000000061a147291 */ /* 0x000fe2000f8e683f */
[----:B------:R-:W-:Y:S01]  /*16f0*/  ELECT P1, URZ, PT ;  /* 0x00000000003f782f */ /* 0x000fe20003820000 */
[----:B------:R-:W-:-:S04]  /*1700*/  ULEA UR28, UR4, UR7, 0xf ;  /* 0x00000007041c7291 */ /* 0x000fc8000f8e783f */
[----:B------:R-:W-:Y:S01]  /*1710*/  VOTEU.ANY UP0, P0 ;  /* 0x00000000003f7886 */ /* 0x000fe20000000100 */
[----:B------:R-:W-:Y:S01]  /*1720*/  VOTEU.ANY UP2, P0 ;  /* 0x00000000003f7886 */ /* 0x000fe20000040100 */
[----:B------:R-:W-:Y:S01]  /*1730*/  ISETP.LT.U32.AND P1, PT, R6, 0x40, P1 ;  /* 0x000000400600780c */ /* 0x000fe20000f21070 */
[----:B------:R-:W-:Y:S01]  /*1740*/  ULEA UR24, UR26, UR28, 0xe ;  /* 0x0000001c1a187291 */ /* 0x000fe2000f8e703f */
[----:B------:R1:W-:Y:S01]  /*1750*/  @!P2 SYNCS.ARRIVE.TRANS64 RZ, [UR29+0x24000], R2 ;  /* 0x02400002ffffa9a7 */ /* 0x0003e2000800001d */
[----:B------:R-:W-:Y:S01]  /*1760*/  @UP0 UIADD3 UR21, UR29, 0x24000, URZ ;  /* 0x000240001d150890 */ /* 0x000fe2000fffe03f */
[----:B------:R-:W-:Y:S01]  /*1770*/  @UP0 UMOV UR8, UR12 ;  /* 0x0000000c00080c82 */ /* 0x000fe20008000000 */
[----:B------:R-:W-:Y:S01]  /*1780*/  @UP0 UMOV UR9, UR13 ;  /* 0x0000000d00090c82 */ /* 0x000fe20008000000 */
[----:B------:R-:W-:Y:S01]  /*1790*/  BAR.SYNC.DEFER_BLOCKING 0x0 ;  /* 0x0000000000007b1d */ /* 0x000fe20000010000 */
[----:B------:R-:W-:Y:S01]  /*17a0*/  ULEA UR26, UR26, UR19, 0x6 ;  /* 0x000000131a1a7291 */ /* 0x000fe2000f8e303f */
[----:B-1----:R-:W-:-:S05]  /*17b0*/  SHF.L.U32 R2, R7, 0x1f, RZ ;  /* 0x0000001f07027819 */ /* 0x002fca00000006ff */
[----:B------:R-:W-:Y:S01]  /*17c0*/  VOTEU.ANY UP1, P1 ;  /* 0x00000000003f7886 */ /* 0x000fe20000820100 */
[----:B------:R-:W-:-:S04]  /*17d0*/  VOTEU.ANY UP3, P1 ;  /* 0x00000000003f7886 */ /* 0x000fc80000860100 */
[----:B------:R-:W-:Y:S01]  /*17e0*/  @UP1 UIADD3 UR25, UR29, 0x24000, URZ ;  /* 0x000240001d191890 */ /* 0x000fe2000fffe03f */
[----:B------:R-:W-:Y:S01]  /*17f0*/  @UP1 UMOV UR10, UR14 ;  /* 0x0000000e000a1c82 */ /* 0x000fe20008000000 */
[----:B------:R-:W-:Y:S01]  /*1800*/  @UP1 UMOV UR11, UR15 ;  /* 0x0000000f000b1c82 */ /* 0x000fe20008000000 */
[----:B------:R1:W-:Y:S01]  /*1810*/  @UP2 UTMALDG.2D [UR20], [UR8] ;  /* 0x00000014080025b4 */ /* 0x0003e20008008000 */
[----:B------:R4:W-:Y:S06]  /*1820*/  MEMBAR.ALL.CTA ;  /* 0x0000000000007992 */ /* 0x0009ec0000008000 */
[----:B----4-:R-:W4:Y:S02]  /*1830*/  FENCE.VIEW.ASYNC.S ;  /* 0x00000000000073c6 */ /* 0x010f240000000000 */
[----:B----4-:R-:W-:Y:S06]  /*1840*/  BAR.SYNC.DEFER_BLOCKING 0x0 ;  /* 0x0000000000007b1d */ /* 0x010fec0000010000 */
[----:B------:R1:W-:Y:S02]  /*1850*/  @UP3 UTMALDG.2D [UR24], [UR10] ;  /* 0x000000180a0035b4 */ /* 0x0003e40008008000 */
[----:B------:R-:W-:Y:S06]  /*1860*/  BAR.SYNC.DEFER_BLOCKING 0x0 ;  /* 0x0000000000007b1d */ /* 0x000fec0000010000 */
[----:B------:R-:W4:Y:S02]  /*1870*/  SYNCS.PHASECHK.TRANS64.TRYWAIT P0, [UR29+0x24000], R2 ;  /* 0x02400002ff0075a7 */ /* 0x000f24000800015d */
[----:B-1--4-:R-:W-:Y:S05]  /*1880*/  @!P0 BRA `(.L_x_48) ;  /* 0x0000000400a48947 */ /* 0x012fea0003800000 */
.L_x_50:
[----:B------:R-:W-:Y:S01]  /*1890*/  USHF.L.U32 UR5, UR18, 0x8, URZ ;  /* 0x0000000812057899 */ /* 0x000fe2000800063f */
[----:B------:R-:W-:Y:S02]  /*18a0*/  WARPGROUP.DEPBAR.LE gsb0, 0x0 ;  /* 0x00008000000079c5 */ /* 0x000fe40000010000 */
[----:B------:R-:W-:Y:S01]  /*18b0*/  USHF.R.U32.HI UR8, URZ, 0x4, UR6 ;  /* 0x000000043f087899 */ /* 0x000fe20008011606 */
[----:B------:R-:W-:Y:S01]  /*18c0*/  WARPGROUP.ARRIVE ;  /* 0x00000000000079c5 */ /* 0x000fe20000000000 */
[----:B------:R-:W-:Y:S01]  /*18d0*/  ULOP3.LUT UR5, UR5, 0x400, URZ, 0xc0, !UPT ;  /* 0x0000040005057892 */ /* 0x000fe2000f8ec03f */
[----:B------:R-:W1:Y:S01]  /*18e0*/  LDC R2, c[0x0][0x230] ;  /* 0x00008c00ff027b82 */ /* 0x000e620000000800 */
[----:B------:R-:W-:Y:S02]  /*18f0*/  USGXT.U32 UR8, UR8, 0xe ;  /* 0x0000000e0808789a */ /* 0x000fe40008000000 */
[----:B------:R-:W-:Y:S01]  /*1900*/  ULEA.HI UR5, UR28, UR5, URZ, 0x1c ;  /* 0x000000051c057291 */ /* 0x000fe2000f8fe03f */
[----:B------:R-:W-:Y:S01]  /*1910*/  UMOV UR9, 0x40000040 ;  /* 0x4000004000097882 */ /* 0x000fe20000000000 */
[----:B------:R-:W-:-:S02]  /*1920*/  UMOV UR11, 0x40000040 ;  /* 0x40000040000b7882 */ /* 0x000fc40000000000 */
[----:B------:R-:W-:Y:S01]  /*1930*/  ULOP3.LUT UR10, UR5, 0x3fff, URZ, 0xc0, !UPT ;  /* 0x00003fff050a7892 */ /* 0x000fe2000f8ec03f */
[----:B------:R-:W-:Y:S02]  /*1940*/  UMOV UR6, URZ ;  /* 0x0000003f00067c82 */ /* 0x000fe40008000000 */
[----:B------:R-:W-:Y:S01]  /*1950*/  UMOV UR5, URZ ;  /* 0x0000003f00057c82 */ /* 0x000fe20008000000 */
[----:B------:R-:W-:Y:S02]  /*1960*/  UIADD3 UR27, UR27, 0x80, URZ ;  /* 0x000000801b1b7890 */ /* 0x000fe4000fffe03f */
[----:B------:R-:W-:-:S03]  /*1970*/  UIADD3 UR4, UR4, 0x1, URZ ;  /* 0x0000000104047890 */ /* 0x000fc6000fffe03f */
[----:B------:R-:W-:Y:S01]  /*1980*/  HGMMA.64x64x16.F32 R24, gdesc[UR8].tnspB, R24 ;  /* 0x40e00000081879f0 */ /* 0x000fe20008700818 */
[----:B------:R-:W-:Y:S02]  /*1990*/  UIADD3 UR8, UP0, UR8, 0x2, URZ ;  /* 0x0000000208087890 */ /* 0x000fe4000ff1e03f */
[----:B------:R-:W-:Y:S02]  /*19a0*/  UIADD3 UR10, UP1, UR10, 0x80, URZ ;  /* 0x000000800a0a7890 */ /* 0x000fe4000ff3e03f */
[----:B------:R-:W-:Y:S02]  /*19b0*/  UIADD3.X UR9, UR5, 0x40000040, URZ, UP0, !UPT ;  /* 0x4000004005097890 */ /* 0x000fe400087fe43f */
[----:B------:R-:W-:Y:S01]  /*19c0*/  UIADD3.X UR11, UR6, 0x40000040, URZ, UP1, !UPT ;  /* 0x40000040060b7890 */ /* 0x000fe20008ffe43f */
[----:B-1----:R-:W-:Y:S01]  /*19d0*/  ISETP.LE.AND P0, PT, R2, UR27, PT ;  /* 0x0000001b02007c0c */ /* 0x002fe2000bf03270 */
[----:B------:R-:W-:Y:S02]  /*19e0*/  UIADD3.64 UR28, UR8, 0x2, URZ ;  /* 0x00000002081c7897 */ /* 0x000fe4000fffe03f */
[----:B------:R-:W-:-:S02]  /*19f0*/  UIADD3.64 UR30, UR10, 0x80, URZ ;  /* 0x000000800a1e7897 */ /* 0x000fc4000fffe03f */
[----:B------:R-:W-:-:S04]  /*1a00*/  UISETP.NE.U32.AND UP0, UPT, UR4, 0x3, UPT ;  /* 0x000000030400788c */ /* 0x000fc8000bf05070 */
[----:B------:R-:W-:Y:S02]  /*1a10*/  USEL UR5, URZ, 0x1, UP0 ;  /* 0x000000013f057887 */ /* 0x000fe40008000000 */
[----:B------:R-:W-:-:S04]  /*1a20*/  USEL UR4, UR4, URZ, UP0 ;  /* 0x0000003f04047287 */ /* 0x000fc80008000000 */
[----:B------:R-:W-:Y:S01]  /*1a30*/  LOP3.LUT R7, R7, UR5, RZ, 0x3c, !PT ;  /* 0x0000000507077c12 */ /* 0x000fe2000f8e3cff */
[----:B------:R-:W-:Y:S04]  /*1a40*/  HGMMA.64x64x16.F32 R24, gdesc[UR8].tnspB, R24 ;  /* 0x40e00000081879f0 */ /* 0x000fe80008700818 */
[----:B------:R-:W-:Y:S01]  /*1a50*/  HGMMA.64x64x16.F32 R24, gdesc[UR28].tnspB, R24 ;  /* 0x40e000001c1879f0 */ /* 0x000fe20008700818 */
[----:B------:R-:W-:Y:S02]  /*1a60*/  UIADD3.64 UR28, UR8, 0x4, URZ ;  /* 0x00000004081c7897 */ /* 0x000fe4000fffe03f */
[----:B------:R-:W-:-:S09]  /*1a70*/  UIADD3.64 UR30, UR10, 0x100, URZ ;  /* 0x000001000a1e7897 */ /* 0x000fd2000fffe03f */
        /* <DEDUP_REMOVED lines=8> */
[----:B------:R-:W-:Y:S02]  /*1b00*/  UIADD3.64 UR30, UR10, 0x280, URZ ;  /* 0x000002800a1e7897 */ /* 0x000fe4000fffe03f */
[----:B------:R-:W-:Y:S02]  /*1b10*/  UIADD3.64 UR8, UR8, 0x204, URZ ;  /* 0x0000020408087897 */ /* 0x000fe4000fffe03f */
[----:B------:R-:W-:-:S05]  /*1b20*/  UIADD3.64 UR10, UR10, 0x300, URZ ;  /* 0x000003000a0a7897 */ /* 0x000fca000fffe03f */
[----:B------:R-:W-:Y:S04]  /*1b30*/  HGMMA.64x64x16.F32 R24, gdesc[UR28].tnspB, R24 ;  /* 0x40e000001c1879f0 */ /* 0x000fe80008700818 */
[----:B------:R-:W-:Y:S01]  /*1b40*/  HGMMA.64x64x16.F32 R24, gdesc[UR8].tnspB, R24, gsb0 ;  /* 0x40e00000081879f0 */ /* 0x000fe20008000818 */
[----:B------:R-:W-:Y:S05]  /*1b50*/  @!P0 BRA `(.L_x_49) ;  /* 0xfffffff800bc8947 */ /* 0x000fea000383ffff */
.L_x_47:
[----:B------:R-:W-:Y:S02]  /*1b60*/  WARPGROUP.DEPBAR.LE gsb0, 0x0 ;  /* 0x00008000000079c5 */ /* 0x000fe40000010000 */
[----:B-1----:R-:W-:Y:S01]  /*1b70*/  BAR.SYNC.DEFER_BLOCKING 0x0 ;  /* 0x0000000000007b1d */ /* 0x002fe20000010000 */
[C---:B-----5:R-:W-:Y:S01]  /*1b80*/  IMAD.SHL.U32 R2, R0.reuse, 0x80, RZ ;  /* 0x0000008000027824 */ /* 0x060fe200078e00ff */
[----:B------:R-:W-:Y:S01]  /*1b90*/  F2FP.F16.F32.PACK_AB R24, R25, R24 ;  /* 0x000000181918723e */ /* 0x000fe200000000ff */
[----:B------:R-:W-:Y:S01]  /*1ba0*/  IMAD.SHL.U32 R3, R0, 0x40, RZ ;  /* 0x0000004000037824 */ /* 0x000fe200078e00ff */
[----:B------:R-:W-:Y:S02]  /*1bb0*/  F2FP.F16.F32.PACK_AB R25, R27, R26 ;  /* 0x0000001a1b19723e */ /* 0x000fe400000000ff */
[----:B------:R-:W-:Y:S02]  /*1bc0*/  ELECT P0, URZ, PT ;  /* 0x00000000003f782f */ /* 0x000fe40003800000 */
[----:B------:R-:W-:Y:S01]  /*1bd0*/  LOP3.LUT R2, R2, 0x780, RZ, 0xc0, !PT ;  /* 0x0000078002027812 */ /* 0x000fe200078ec0ff */
[----:B------:R-:W-:Y:S01]  /*1be0*/  ULOP3.LUT UR18, UR18, 0x1, URZ, 0xc0, !UPT ;  /* 0x0000000112127892 */ /* 0x000fe2000f8ec03f */
[----:B------:R-:W-:Y:S01]  /*1bf0*/  F2FP.F16.F32.PACK_AB R32, R33, R32 ;  /* 0x000000202120723e */ /* 0x000fe200000000ff */
[----:B----4-:R-:W-:Y:S01]  /*1c00*/  UMOV UR10, UR23 ;  /* 0x00000017000a7c82 */ /* 0x010fe20008000000 */
[----:B------:R-:W-:Y:S01]  /*1c10*/  LOP3.LUT R4, R2, 0x3800, R3, 0xf8, !PT ;  /* 0x0000380002047812 */ /* 0x000fe200078ef803 */
[----:B------:R-:W-:Y:S01]  /*1c20*/  IMAD.SHL.U32 R2, R0, 0x10, RZ ;  /* 0x0000001000027824 */ /* 0x000fe200078e00ff */
[----:B------:R-:W-:Y:S01]  /*1c30*/  F2FP.F16.F32.PACK_AB R26, R29, R28 ;  /* 0x0000001c1d1a723e */ /* 0x000fe200000000ff */
[----:B------:R-:W-:Y:S01]  /*1c40*/  ULEA UR8, UR18, UR7, 0xd ;  /* 0x0000000712087291 */ /* 0x000fe2000f8e683f */
[----:B------:R-:W-:Y:S01]  /*1c50*/  F2FP.F16.F32.PACK_AB R27, R31, R30 ;  /* 0x0000001e1f1b723e */ /* 0x000fe200000000ff */
[----:B------:R-:W-:Y:S01]  /*1c60*/  ULEA UR9, UR18, UR19, 0x6 ;  /* 0x0000001312097291 */ /* 0x000fe2000f8e303f */
[----:B------:R-:W-:-:S02]  /*1c70*/  LOP3.LUT R3, R2, 0x70, RZ, 0xc0, !PT ;  /* 0x0000007002037812 */ /* 0x000fc400078ec0ff */
[----:B------:R-:W-:Y:S02]  /*1c80*/  F2FP.F16.F32.PACK_AB R33, R35, R34 ;  /* 0x000000222321723e */ /* 0x000fe400000000ff */
[----:B------:R-:W-:Y:S02]  /*1c90*/  LOP3.LUT R3, R3, 0x10, R0, 0x78, !PT ;  /* 0x0000001003037812 */ /* 0x000fe400078e7800 */
[----:B------:R-:W-:Y:S01]  /*1ca0*/  F2FP.F16.F32.PACK_AB R40, R41, R40 ;  /* 0x000000282928723e */ /* 0x000fe200000000ff */
[----:B------:R-:W1:Y:S02]  /*1cb0*/  @!P2 SYNCS.CCTL.IV [UR7+0x24000] ;  /* 0x02400000ff00a9b1 */ /* 0x000e640008000007 */
[----:B-1----:R-:W-:Y:S01]  /*1cc0*/  BAR.SYNC.DEFER_BLOCKING 0x0 ;  /* 0x0000000000007b1d */ /* 0x002fe20000010000 */
[----:B------:R-:W-:Y:S02]  /*1cd0*/  LOP3.LUT R3, R4, R3, RZ, 0xfc, !PT ;  /* 0x0000000304037212 */ /* 0x000fe400078efcff */
[----:B------:R-:W-:-:S02]  /*1ce0*/  F2FP.F16.F32.PACK_AB R34, R37, R36 ;  /* 0x000000242522723e */ /* 0x000fc400000000ff */
[C---:B------:R-:W-:Y:S01]  /*1cf0*/  LOP3.LUT R2, R3.reuse, 0x20, RZ, 0x3c, !PT ;  /* 0x0000002003027812 */ /* 0x040fe200078e3cff */
[C---:B------:R-:W-:Y:S01]  /*1d00*/  VIADD R0, R3.reuse, UR7 ;  /* 0x0000000703007c36 */ /* 0x040fe20008000000 */
[C---:B------:R-:W-:Y:S02]  /*1d10*/  LOP3.LUT R4, R3.reuse, 0x40, RZ, 0x3c, !PT ;  /* 0x0000004003047812 */ /* 0x040fe400078e3cff */
[----:B------:R-:W-:Y:S01]  /*1d20*/  LOP3.LUT R3, R3, 0x60, RZ, 0x3c, !PT ;  /* 0x0000006003037812 */ /* 0x000fe200078e3cff */
[----:B------:R-:W-:Y:S01]  /*1d30*/  VIADD R2, R2, UR7 ;  /* 0x0000000702027c36 */ /* 0x000fe20008000000 */
[----:B------:R-:W-:Y:S01]  /*1d40*/  F2FP.F16.F32.PACK_AB R35, R39, R38 ;  /* 0x000000262723723e */ /* 0x000fe200000000ff */
[----:B------:R-:W-:Y:S01]  /*1d50*/  VIADD R4, R4, UR7 ;  /* 0x0000000704047c36 */ /* 0x000fe20008000000 */
[----:B------:R-:W-:Y:S01]  /*1d60*/  F2FP.F16.F32.PACK_AB R41, R43, R42 ;  /* 0x0000002a2b29723e */ /* 0x000fe200000000ff */
[----:B------:R-:W-:Y:S01]  /*1d70*/  VIADD R3, R3, UR7 ;  /* 0x0000000703037c36 */ /* 0x000fe20008000000 */
[----:B------:R-:W-:-:S02]  /*1d80*/  F2FP.F16.F32.PACK_AB R48, R49, R48 ;  /* 0x000000303130723e */ /* 0x000fc400000000ff */
[----:B------:R-:W-:Y:S02]  /*1d90*/  F2FP.F16.F32.PACK_AB R42, R45, R44 ;  /* 0x0000002c2d2a723e */ /* 0x000fe400000000ff */
[----:B------:R-:W-:Y:S02]  /*1da0*/  F2FP.F16.F32.PACK_AB R43, R47, R46 ;  /* 0x0000002e2f2b723e */ /* 0x000fe400000000ff */
[----:B------:R-:W-:Y:S02]  /*1db0*/  F2FP.F16.F32.PACK_AB R49, R51, R50 ;  /* 0x000000323331723e */ /* 0x000fe400000000ff */
[----:B------:R-:W-:Y:S01]  /*1dc0*/  F2FP.F16.F32.PACK_AB R50, R53, R52 ;  /* 0x000000343532723e */ /* 0x000fe200000000ff */
[----:B------:R-:W1:Y:S02]  /*1dd0*/  @!P2 SYNCS.CCTL.IV [UR7+0x24008] ;  /* 0x02400800ff00a9b1 */ /* 0x000e640008000007 */
[----:B-1----:R-:W-:Y:S01]  /*1de0*/  BAR.SYNC.DEFER_BLOCKING 0x0 ;  /* 0x0000000000007b1d */ /* 0x002fe20000010000 */
[----:B------:R-:W-:-:S02]  /*1df0*/  F2FP.F16.F32.PACK_AB R51, R55, R54 ;  /* 0x000000363733723e */ /* 0x000fc400000000ff */
[----:B------:R-:W-:-:S13]  /*1e00*/  ISETP.LT.U32.AND P0, PT, R6, 0x40, P0 ;  /* 0x000000400600780c */ /* 0x000fda0000701070 */
[----:B------:R-:W-:Y:S01]  /*1e10*/  VOTEU.ANY UP0, P0 ;  /* 0x00000000003f7886 */ /* 0x000fe20000000100 */
[----:B------:R-:W-:-:S04]  /*1e20*/  VOTEU.ANY UP1, P0 ;  /* 0x00000000003f7886 */ /* 0x000fc80000020100 */
[----:B------:R-:W-:Y:S01]  /*1e30*/  @UP0 UMOV UR4, UR16 ;  /* 0x0000001000040c82 */ /* 0x000fe20008000000 */
[----:B------:R-:W-:Y:S01]  /*1e40*/  @UP0 UMOV UR5, UR17 ;  /* 0x0000001100050c82 */ /* 0x000fe20008000000 */
[----:B------:R-:W1:Y:S02]  /*1e50*/  @!P2 SYNCS.CCTL.IV [UR7+0x24010] ;  /* 0x02401000ff00a9b1 */ /* 0x000e640008000007 */
[----:B-1----:R-:W-:Y:S04]  /*1e60*/  STSM.16.M88.4 [R0], R24 ;  /* 0x0000001800007844 */ /* 0x002fe80000000200 */
[----:B------:R-:W-:Y:S04]  /*1e70*/  STSM.16.M88.4 [R2], R32 ;  /* 0x0000002002007844 */ /* 0x000fe80000000200 */
[----:B------:R-:W-:Y:S04]  /*1e80*/  STSM.16.M88.4 [R4], R40 ;  /* 0x0000002804007844 */ /* 0x000fe80000000200 */
[----:B------:R-:W-:Y:S01]  /*1e90*/  STSM.16.M88.4 [R3], R48 ;  /* 0x0000003003007844 */ /* 0x000fe20000000200 */
[----:B------:R1:W-:Y:S06]  /*1ea0*/  MEMBAR.ALL.CTA ;  /* 0x0000000000007992 */ /* 0x0003ec0000008000 */
[----:B-1----:R-:W1:Y:S02]  /*1eb0*/  FENCE.VIEW.ASYNC.S ;  /* 0x00000000000073c6 */ /* 0x002e640000000000 */
[----:B-1----:R-:W-:Y:S06]  /*1ec0*/  BAR.SYNC.DEFER_BLOCKING 0x0 ;  /* 0x0000000000007b1d */ /* 0x002fec0000010000 */
[----:B------:R1:W-:Y:S01]  /*1ed0*/  @UP1 UTMASTG.2D [UR8], [UR4] ;  /* 0x00000008040013b5 */ /* 0x0003e20008008000 */
[----:B------:R0:W-:Y:S01]  /*1ee0*/  UTMACMDFLUSH ;  /* 0x00000000000079b7 */ /* 0x0001e20000000000 */
[----:B------:R-:W-:-:S04]  /*1ef0*/  DEPBAR.LE SB0, 0x0 ;  /* 0x000080000000791a */ /* 0x000fc80000000000 */
[----:B------:R-:W-:Y:S06]  /*1f00*/  BAR.SYNC.DEFER_BLOCKING 0x0 ;  /* 0x0000000000007b1d */ /* 0x000fec0000010000 */
[----:B-1----:R-:W-:Y:S05]  /*1f10*/  EXIT ;  /* 0x000000000000794d */ /* 0x002fea0003800000 */
.L_x_48:
[----:B------:R-:W1:Y:S02]  /*1f20*/  SYNCS.PHASECHK.TRANS64.TRYWAIT P0, [UR29+0x24000], R2 ;  /* 0x02400002ff0075a7 */ /* 0x000e64000800015d */
[----:B-1----:R-:W-:Y:S05]  /*1f30*/  @!P0 BRA `(.L_x_48) ;  /* 0xfffffffc00f88947 */ /* 0x002fea000383ffff */
[----:B------:R-:W-:Y:S05]  /*1f40*/  BRA `(.L_x_50) ;  /* 0xfffffff800507947 */ /* 0x000fea000383ffff */
.L_x_51:
[----:B------:R-:W-:-:S00]  /*1f50*/  BRA `(.L_x_51) ;  /* 0xfffffffc00fc7947 */ /* 0x000fc0000383ffff */
[----:B------:R-:W-:-:S00]  /*1f60*/  NOP ;  /* 0x0000000000007918 */ /* 0x000fc00000000000 */
        /* <DEDUP_REMOVED lines=9> */
.L_x_52:


//--------------------- .nv.shared.gluon_wgmma    --------------------------
	.section	.nv.shared.gluon_wgmma,"aw",@nobits
	.sectionflags	@""
	.align	16
	.zero		1024


//--------------------- .nv.shared.reserved.0     --------------------------
	.section	.nv.shared.reserved.0,"aw",@nobits
	.weak		__nv_reservedSMEM_offset_0_alias
	.size		__nv_reservedSMEM_offset_0_alias, 0, 0
	.other		__nv_reservedSMEM_offset_0_alias,@"STO_CUDA_RESERVED_SHARED STV_DEFAULT"
__nv_reservedSMEM_offset_0_alias:
	.zero		0


//--------------------- .nv.constant0.gluon_wgmma --------------------------
	.section	.nv.constant0.gluon_wgmma,"a",@progbits
	.sectionflags	@""
	.align	4
.nv.constant0.gluon_wgmma:
	.zero		608


//--------------------- SYMBOLS --------------------------

	.type		.nv.reservedSmem.offset0,@object
	.size		.nv.reservedSmem.offset0,0x4
